//
// Generated by NVIDIA NVVM Compiler
//
// Compiler Build ID: CL-36424714
// Cuda compilation tools, release 13.0, V13.0.88
// Based on NVVM 20.0.0
//

.version 9.0
.target sm_100
.address_size 64

	// .globl	_Z15laplacianKernelPfS_ii
// _ZZ15laplacianKernelPfS_iiE8V_shared has been demoted

.visible .entry _Z15laplacianKernelPfS_ii(
	.param .u64 .ptr .align 1 _Z15laplacianKernelPfS_ii_param_0,
	.param .u64 .ptr .align 1 _Z15laplacianKernelPfS_ii_param_1,
	.param .u32 _Z15laplacianKernelPfS_ii_param_2,
	.param .u32 _Z15laplacianKernelPfS_ii_param_3
)
{
	.reg .pred 	%p<79>;
	.reg .b32 	%r<51>;
	.reg .b32 	%f<71>;
	.reg .b64 	%rd<28>;
	// demoted variable
	.shared .align 4 .b8 _ZZ15laplacianKernelPfS_iiE8V_shared[1360];
	ld.param.u64 	%rd5, [_Z15laplacianKernelPfS_ii_param_0];
	ld.param.u64 	%rd4, [_Z15laplacianKernelPfS_ii_param_1];
	ld.param.u32 	%r15, [_Z15laplacianKernelPfS_ii_param_2];
	ld.param.u32 	%r17, [_Z15laplacianKernelPfS_ii_param_3];
	cvta.to.global.u64 	%rd1, %rd5;
	mov.u32 	%r18, %ctaid.x;
	mov.u32 	%r1, %ntid.x;
	mov.u32 	%r2, %tid.x;
	mad.lo.s32 	%r3, %r18, %r1, %r2;
	mov.u32 	%r19, %ctaid.y;
	mov.u32 	%r4, %ntid.y;
	mov.u32 	%r5, %tid.y;
	mad.lo.s32 	%r20, %r19, %r4, %r5;
	mul.lo.s32 	%r7, %r15, %r20;
	add.s32 	%r8, %r7, %r3;
	setp.lt.s32 	%p2, %r3, %r15;
	setp.lt.s32 	%p3, %r20, %r17;
	and.pred  	%p1, %p2, %p3;
	mov.u32 	%r21, _ZZ15laplacianKernelPfS_iiE8V_shared;
	mad.lo.s32 	%r22, %r5, 136, %r21;
	add.s32 	%r9, %r22, 136;
	shl.b32 	%r23, %r2, 2;
	add.s32 	%r10, %r9, %r23;
	not.pred 	%p4, %p1;
	@%p4 bra 	$L__BB0_2;
	mul.wide.s32 	%rd6, %r8, 4;
	add.s64 	%rd7, %rd1, %rd6;
	ld.global.f32 	%f11, [%rd7];
	st.shared.f32 	[%r10+4], %f11;
$L__BB0_2:
	setp.ge.s32 	%p5, %r20, %r17;
	setp.ne.s32 	%p6, %r2, 0;
	setp.lt.s32 	%p7, %r3, 1;
	or.pred  	%p8, %p6, %p7;
	cvt.s64.s32 	%rd2, %r7;
	cvt.s64.s32 	%rd8, %r3;
	add.s64 	%rd9, %rd8, %rd2;
	shl.b64 	%rd10, %rd9, 2;
	add.s64 	%rd3, %rd1, %rd10;
	or.pred  	%p9, %p8, %p5;
	@%p9 bra 	$L__BB0_4;
	ld.global.f32 	%f13, [%rd3+-4];
	st.shared.f32 	[%r9], %f13;
	bra.uni 	$L__BB0_6;
$L__BB0_4:
	setp.ge.s32 	%p10, %r20, %r17;
	or.b32  	%r24, %r3, %r2;
	setp.ne.s32 	%p11, %r24, 0;
	or.pred  	%p12, %p11, %p10;
	@%p12 bra 	$L__BB0_6;
	shl.b64 	%rd11, %rd2, 2;
	add.s64 	%rd12, %rd1, %rd11;
	ld.global.f32 	%f12, [%rd12+4];
	st.shared.f32 	[%r9], %f12;
$L__BB0_6:
	setp.ge.s32 	%p13, %r20, %r17;
	add.s32 	%r11, %r1, -1;
	setp.ne.s32 	%p14, %r2, %r11;
	add.s32 	%r12, %r15, -1;
	setp.ge.s32 	%p15, %r3, %r12;
	or.pred  	%p16, %p15, %p13;
	or.pred  	%p17, %p16, %p14;
	@%p17 bra 	$L__BB0_8;
	ld.global.f32 	%f15, [%rd3+4];
	shl.b32 	%r27, %r1, 2;
	add.s32 	%r28, %r9, %r27;
	st.shared.f32 	[%r28+4], %f15;
	bra.uni 	$L__BB0_10;
$L__BB0_8:
	setp.ne.s32 	%p18, %r2, %r11;
	setp.ge.s32 	%p19, %r20, %r17;
	setp.ne.s32 	%p20, %r3, %r12;
	or.pred  	%p21, %p18, %p20;
	or.pred  	%p22, %p19, %p21;
	@%p22 bra 	$L__BB0_10;
	cvt.s64.s32 	%rd13, %r15;
	add.s64 	%rd14, %rd13, %rd2;
	shl.b64 	%rd15, %rd14, 2;
	add.s64 	%rd16, %rd1, %rd15;
	ld.global.f32 	%f14, [%rd16+-8];
	shl.b32 	%r25, %r1, 2;
	add.s32 	%r26, %r9, %r25;
	st.shared.f32 	[%r26+4], %f14;
$L__BB0_10:
	setp.ge.s32 	%p23, %r3, %r15;
	setp.ne.s32 	%p24, %r5, 0;
	setp.eq.s32 	%p25, %r20, 0;
	or.pred  	%p26, %p24, %p25;
	or.pred  	%p27, %p26, %p23;
	@%p27 bra 	$L__BB0_12;
	sub.s32 	%r34, %r7, %r15;
	add.s32 	%r35, %r34, %r3;
	mul.wide.s32 	%rd19, %r35, 4;
	add.s64 	%rd20, %rd1, %rd19;
	ld.global.f32 	%f17, [%rd20];
	add.s32 	%r38, %r21, %r23;
	st.shared.f32 	[%r38+4], %f17;
	bra.uni 	$L__BB0_14;
$L__BB0_12:
	or.b32  	%r29, %r5, %r20;
	setp.ge.s32 	%p28, %r3, %r15;
	setp.ne.s32 	%p29, %r29, 0;
	or.pred  	%p30, %p29, %p28;
	@%p30 bra 	$L__BB0_14;
	add.s32 	%r30, %r15, %r3;
	mul.wide.s32 	%rd17, %r30, 4;
	add.s64 	%rd18, %rd1, %rd17;
	ld.global.f32 	%f16, [%rd18];
	add.s32 	%r33, %r21, %r23;
	st.shared.f32 	[%r33+4], %f16;
$L__BB0_14:
	setp.ge.s32 	%p31, %r3, %r15;
	add.s32 	%r13, %r4, -1;
	setp.ne.s32 	%p32, %r5, %r13;
	add.s32 	%r14, %r17, -1;
	setp.ge.s32 	%p33, %r20, %r14;
	or.pred  	%p34, %p33, %p31;
	or.pred  	%p35, %p34, %p32;
	@%p35 bra 	$L__BB0_16;
	add.s32 	%r45, %r8, %r15;
	mul.wide.s32 	%rd23, %r45, 4;
	add.s64 	%rd24, %rd1, %rd23;
	ld.global.f32 	%f19, [%rd24];
	mad.lo.s32 	%r47, %r4, 136, %r21;
	add.s32 	%r49, %r47, %r23;
	st.shared.f32 	[%r49+140], %f19;
	bra.uni 	$L__BB0_18;
$L__BB0_16:
	setp.ne.s32 	%p36, %r5, %r13;
	setp.ge.s32 	%p37, %r3, %r15;
	setp.ne.s32 	%p38, %r20, %r14;
	or.pred  	%p39, %p36, %p38;
	or.pred  	%p40, %p37, %p39;
	@%p40 bra 	$L__BB0_18;
	add.s32 	%r39, %r17, -2;
	mad.lo.s32 	%r40, %r39, %r15, %r3;
	mul.wide.s32 	%rd21, %r40, 4;
	add.s64 	%rd22, %rd1, %rd21;
	ld.global.f32 	%f18, [%rd22];
	mad.lo.s32 	%r42, %r4, 136, %r21;
	add.s32 	%r44, %r42, %r23;
	st.shared.f32 	[%r44+140], %f18;
$L__BB0_18:
	bar.sync 	0;
	@%p4 bra 	$L__BB0_38;
	setp.ge.s32 	%p42, %r20, %r14;
	setp.eq.s32 	%p43, %r20, 0;
	setp.ge.s32 	%p44, %r3, %r12;
	setp.lt.s32 	%p45, %r3, 1;
	or.pred  	%p46, %p45, %p44;
	or.pred  	%p47, %p43, %p46;
	or.pred  	%p48, %p47, %p42;
	@%p48 bra 	$L__BB0_21;
	ld.shared.f32 	%f62, [%r10];
	ld.shared.f32 	%f63, [%r10+8];
	add.f32 	%f64, %f62, %f63;
	ld.shared.f32 	%f65, [%r10+-132];
	add.f32 	%f66, %f64, %f65;
	ld.shared.f32 	%f67, [%r10+140];
	add.f32 	%f68, %f66, %f67;
	ld.shared.f32 	%f69, [%r10+4];
	fma.rn.f32 	%f70, %f69, 0fC0800000, %f68;
	bra.uni 	$L__BB0_37;
$L__BB0_21:
	setp.ge.s32 	%p49, %r20, %r14;
	setp.eq.s32 	%p50, %r20, 0;
	setp.ne.s32 	%p51, %r3, 0;
	or.pred  	%p52, %p51, %p50;
	or.pred  	%p53, %p52, %p49;
	@%p53 bra 	$L__BB0_23;
	ld.shared.f32 	%f56, [%r10+8];
	ld.shared.f32 	%f57, [%r10+-132];
	fma.rn.f32 	%f58, %f56, 0f40000000, %f57;
	ld.shared.f32 	%f59, [%r10+140];
	add.f32 	%f60, %f58, %f59;
	ld.shared.f32 	%f61, [%r10+4];
	fma.rn.f32 	%f70, %f61, 0fC0800000, %f60;
	bra.uni 	$L__BB0_37;
$L__BB0_23:
	setp.ge.s32 	%p54, %r20, %r14;
	setp.eq.s32 	%p55, %r20, 0;
	setp.ne.s32 	%p56, %r3, %r12;
	or.pred  	%p57, %p56, %p55;
	or.pred  	%p58, %p57, %p54;
	@%p58 bra 	$L__BB0_25;
	ld.shared.f32 	%f50, [%r10];
	ld.shared.f32 	%f51, [%r10+-132];
	add.f32 	%f52, %f50, %f51;
	ld.shared.f32 	%f53, [%r10+140];
	add.f32 	%f54, %f52, %f53;
	ld.shared.f32 	%f55, [%r10+4];
	fma.rn.f32 	%f70, %f55, 0fC0800000, %f54;
	bra.uni 	$L__BB0_37;
$L__BB0_25:
	setp.ge.s32 	%p59, %r3, %r12;
	setp.lt.s32 	%p60, %r3, 1;
	setp.ne.s32 	%p61, %r20, %r14;
	or.pred  	%p62, %p60, %p61;
	or.pred  	%p63, %p62, %p59;
	@%p63 bra 	$L__BB0_27;
	ld.shared.f32 	%f44, [%r10];
	ld.shared.f32 	%f45, [%r10+8];
	add.f32 	%f46, %f44, %f45;
	ld.shared.f32 	%f47, [%r10+-132];
	add.f32 	%f48, %f46, %f47;
	ld.shared.f32 	%f49, [%r10+4];
	fma.rn.f32 	%f70, %f49, 0fC0800000, %f48;
	bra.uni 	$L__BB0_37;
$L__BB0_27:
	setp.ge.s32 	%p64, %r3, %r12;
	setp.lt.s32 	%p65, %r3, 1;
	setp.ne.s32 	%p66, %r20, 0;
	or.pred  	%p67, %p66, %p65;
	or.pred  	%p68, %p67, %p64;
	@%p68 bra 	$L__BB0_29;
	ld.shared.f32 	%f38, [%r10];
	ld.shared.f32 	%f39, [%r10+8];
	add.f32 	%f40, %f38, %f39;
	ld.shared.f32 	%f41, [%r10+140];
	add.f32 	%f42, %f40, %f41;
	ld.shared.f32 	%f43, [%r10+4];
	fma.rn.f32 	%f70, %f43, 0fC0800000, %f42;
	bra.uni 	$L__BB0_37;
$L__BB0_29:
	or.b32  	%r50, %r3, %r20;
	setp.ne.s32 	%p69, %r50, 0;
	@%p69 bra 	$L__BB0_31;
	ld.shared.f32 	%f33, [%r10+8];
	ld.shared.f32 	%f34, [%r10+140];
	add.f32 	%f35, %f34, %f34;
	fma.rn.f32 	%f36, %f33, 0f40000000, %f35;
	ld.shared.f32 	%f37, [%r10+4];
	fma.rn.f32 	%f70, %f37, 0fC0800000, %f36;
	bra.uni 	$L__BB0_37;
$L__BB0_31:
	setp.ne.s32 	%p70, %r20, %r14;
	setp.ne.s32 	%p71, %r3, 0;
	or.pred  	%p72, %p71, %p70;
	@%p72 bra 	$L__BB0_33;
	ld.shared.f32 	%f29, [%r10+8];
	ld.shared.f32 	%f30, [%r10+-132];
	fma.rn.f32 	%f31, %f29, 0f40000000, %f30;
	ld.shared.f32 	%f32, [%r10+4];
	fma.rn.f32 	%f70, %f32, 0fC0800000, %f31;
	bra.uni 	$L__BB0_37;
$L__BB0_33:
	setp.ne.s32 	%p73, %r20, 0;
	setp.ne.s32 	%p74, %r3, %r12;
	or.pred  	%p75, %p73, %p74;
	@%p75 bra 	$L__BB0_35;
	ld.shared.f32 	%f25, [%r10];
	ld.shared.f32 	%f26, [%r10+140];
	fma.rn.f32 	%f27, %f26, 0f40000000, %f25;
	ld.shared.f32 	%f28, [%r10+4];
	fma.rn.f32 	%f70, %f28, 0fC0800000, %f27;
	bra.uni 	$L__BB0_37;
$L__BB0_35:
	setp.ne.s32 	%p76, %r20, %r14;
	setp.ne.s32 	%p77, %r3, %r12;
	mov.f32 	%f70, 0f00000000;
	or.pred  	%p78, %p77, %p76;
	@%p78 bra 	$L__BB0_37;
	ld.shared.f32 	%f21, [%r10];
	ld.shared.f32 	%f22, [%r10+-132];
	add.f32 	%f23, %f21, %f22;
	ld.shared.f32 	%f24, [%r10+4];
	fma.rn.f32 	%f70, %f24, 0fC0800000, %f23;
$L__BB0_37:
	cvta.to.global.u64 	%rd25, %rd4;
	mul.wide.s32 	%rd26, %r8, 4;
	add.s64 	%rd27, %rd25, %rd26;
	st.global.f32 	[%rd27], %f70;
$L__BB0_38:
	ret;

}
	// .globl	_Z12updateKernelPfS_S_S_S_ffffffii
.visible .entry _Z12updateKernelPfS_S_S_S_ffffffii(
	.param .u64 .ptr .align 1 _Z12updateKernelPfS_S_S_S_ffffffii_param_0,
	.param .u64 .ptr .align 1 _Z12updateKernelPfS_S_S_S_ffffffii_param_1,
	.param .u64 .ptr .align 1 _Z12updateKernelPfS_S_S_S_ffffffii_param_2,
	.param .u64 .ptr .align 1 _Z12updateKernelPfS_S_S_S_ffffffii_param_3,
	.param .u64 .ptr .align 1 _Z12updateKernelPfS_S_S_S_ffffffii_param_4,
	.param .f32 _Z12updateKernelPfS_S_S_S_ffffffii_param_5,
	.param .f32 _Z12updateKernelPfS_S_S_S_ffffffii_param_6,
	.param .f32 _Z12updateKernelPfS_S_S_S_ffffffii_param_7,
	.param .f32 _Z12updateKernelPfS_S_S_S_ffffffii_param_8,
	.param .f32 _Z12updateKernelPfS_S_S_S_ffffffii_param_9,
	.param .f32 _Z12updateKernelPfS_S_S_S_ffffffii_param_10,
	.param .u32 _Z12updateKernelPfS_S_S_S_ffffffii_param_11,
	.param .u32 _Z12updateKernelPfS_S_S_S_ffffffii_param_12
)
{
	.reg .pred 	%p<4>;
	.reg .b32 	%r<14>;
	.reg .b32 	%f<24>;
	.reg .b64 	%rd<17>;

	ld.param.u64 	%rd1, [_Z12updateKernelPfS_S_S_S_ffffffii_param_0];
	ld.param.u64 	%rd2, [_Z12updateKernelPfS_S_S_S_ffffffii_param_1];
	ld.param.u64 	%rd3, [_Z12updateKernelPfS_S_S_S_ffffffii_param_2];
	ld.param.u64 	%rd4, [_Z12updateKernelPfS_S_S_S_ffffffii_param_3];
	ld.param.u64 	%rd5, [_Z12updateKernelPfS_S_S_S_ffffffii_param_4];
	ld.param.f32 	%f1, [_Z12updateKernelPfS_S_S_S_ffffffii_param_5];
	ld.param.f32 	%f2, [_Z12updateKernelPfS_S_S_S_ffffffii_param_6];
	ld.param.f32 	%f3, [_Z12updateKernelPfS_S_S_S_ffffffii_param_7];
	ld.param.f32 	%f4, [_Z12updateKernelPfS_S_S_S_ffffffii_param_8];
	ld.param.f32 	%f5, [_Z12updateKernelPfS_S_S_S_ffffffii_param_9];
	ld.param.f32 	%f6, [_Z12updateKernelPfS_S_S_S_ffffffii_param_10];
	ld.param.u32 	%r3, [_Z12updateKernelPfS_S_S_S_ffffffii_param_11];
	ld.param.u32 	%r4, [_Z12updateKernelPfS_S_S_S_ffffffii_param_12];
	mov.u32 	%r6, %ctaid.x;
	mov.u32 	%r7, %ntid.x;
	mov.u32 	%r8, %tid.x;
	mad.lo.s32 	%r1, %r6, %r7, %r8;
	mov.u32 	%r9, %ctaid.y;
	mov.u32 	%r10, %ntid.y;
	mov.u32 	%r11, %tid.y;
	mad.lo.s32 	%r12, %r9, %r10, %r11;
	setp.ge.s32 	%p1, %r1, %r3;
	setp.ge.s32 	%p2, %r12, %r4;
	or.pred  	%p3, %p1, %p2;
	@%p3 bra 	$L__BB1_2;
	cvta.to.global.u64 	%rd6, %rd1;
	cvta.to.global.u64 	%rd7, %rd5;
	cvta.to.global.u64 	%rd8, %rd2;
	cvta.to.global.u64 	%rd9, %rd3;
	cvta.to.global.u64 	%rd10, %rd4;
	mad.lo.s32 	%r13, %r3, %r12, %r1;
	mul.wide.s32 	%rd11, %r13, 4;
	add.s64 	%rd12, %rd6, %rd11;
	ld.global.f32 	%f7, [%rd12];
	mul.f32 	%f8, %f7, %f7;
	mul.f32 	%f9, %f7, %f8;
	add.s64 	%rd13, %rd7, %rd11;
	ld.global.f32 	%f10, [%rd13];
	fma.rn.f32 	%f11, %f1, %f10, %f7;
	div.rn.f32 	%f12, %f9, 0fC0400000;
	add.f32 	%f13, %f7, %f12;
	add.s64 	%rd14, %rd8, %rd11;
	ld.global.f32 	%f14, [%rd14];
	sub.f32 	%f15, %f13, %f14;
	add.f32 	%f16, %f6, %f15;
	fma.rn.f32 	%f17, %f2, %f16, %f11;
	add.s64 	%rd15, %rd9, %rd11;
	st.global.f32 	[%rd15], %f17;
	ld.global.f32 	%f18, [%rd14];
	add.f32 	%f19, %f4, %f7;
	mul.f32 	%f20, %f5, %f18;
	sub.f32 	%f21, %f19, %f20;
	mul.f32 	%f22, %f3, %f21;
	fma.rn.f32 	%f23, %f2, %f22, %f18;
	add.s64 	%rd16, %rd10, %rd11;
	st.global.f32 	[%rd16], %f23;
$L__BB1_2:
	ret;

}


// ===== COMPILED SASS (sm_100) =====

	.target	sm_100

	.elftype	@"ET_EXEC"


//--------------------- .note.nv.tkinfo           --------------------------
	.section	.note.nv.tkinfo,"",@"SHT_NOTE"
	.sectionflags	@"SHF_NOTE_NV_TKINFO"
	.tkinfo
        /*0018*/ 	.word	0x00000002
        /*0030*/ 	.string	""
        /*0030*/ 	.string	"ptxas"
        /*0030*/ 	.string	"Cuda compilation tools, release 13.0, V13.0.88"
        /*0030*/ 	.string	"Build cuda_13.0.r13.0/compiler.36424714_0"
        /*0030*/ 	.string	"-arch sm_100 -m 64 "



//--------------------- .note.nv.cuinfo           --------------------------
	.section	.note.nv.cuinfo,"",@"SHT_NOTE"
	.sectionflags	@"SHF_NOTE_NV_CUINFO"
        /*0018*/ 	.short	0x0002
        /*001a*/ 	.short	0x0064
        /*001c*/ 	.short	0x0082
	.zero		2


//--------------------- .nv.info                  --------------------------
	.section	.nv.info,"",@"SHT_CUDA_INFO"
	.align	4


	//----- nvinfo : EIATTR_REGCOUNT
	.align		4
        /*0000*/ 	.byte	0x04, 0x2f
        /*0002*/ 	.short	(.L_1 - .L_0)
	.align		4
.L_0:
        /*0004*/ 	.word	index@(_Z15laplacianKernelPfS_ii)
        /*0008*/ 	.word	0x0000001a


	//----- nvinfo : EIATTR_FRAME_SIZE
	.align		4
.L_1:
        /*000c*/ 	.byte	0x04, 0x11
        /*000e*/ 	.short	(.L_3 - .L_2)
	.align		4
.L_2:
        /*0010*/ 	.word	index@(_Z15laplacianKernelPfS_ii)
        /*0014*/ 	.word	0x00000000


	//----- nvinfo : EIATTR_REGCOUNT
	.align		4
.L_3:
        /*0018*/ 	.byte	0x04, 0x2f
        /*001a*/ 	.short	(.L_5 - .L_4)
	.align		4
.L_4:
        /*001c*/ 	.word	index@(_Z12updateKernelPfS_S_S_S_ffffffii)
        /*0020*/ 	.word	0x00000010


	//----- nvinfo : EIATTR_FRAME_SIZE
	.align		4
.L_5:
        /*0024*/ 	.byte	0x04, 0x11
        /*0026*/ 	.short	(.L_7 - .L_6)
	.align		4
.L_6:
        /*0028*/ 	.word	index@($__internal_0_$__cuda_sm3x_div_rn_noftz_f32_slowpath)
        /*002c*/ 	.word	0x00000000


	//----- nvinfo : EIATTR_FRAME_SIZE
	.align		4
.L_7:
        /*0030*/ 	.byte	0x04, 0x11
        /*0032*/ 	.short	(.L_9 - .L_8)
	.align		4
.L_8:
        /*0034*/ 	.word	index@(_Z12updateKernelPfS_S_S_S_ffffffii)
        /*0038*/ 	.word	0x00000000


	//----- nvinfo : EIATTR_MIN_STACK_SIZE
	.align		4
.L_9:
        /*003c*/ 	.byte	0x04, 0x12
        /*003e*/ 	.short	(.L_11 - .L_10)
	.align		4
.L_10:
        /*0040*/ 	.word	index@(_Z12updateKernelPfS_S_S_S_ffffffii)
        /*0044*/ 	.word	0x00000000


	//----- nvinfo : EIATTR_MIN_STACK_SIZE
	.align		4
.L_11:
        /*0048*/ 	.byte	0x04, 0x12
        /*004a*/ 	.short	(.L_13 - .L_12)
	.align		4
.L_12:
        /*004c*/ 	.word	index@(_Z15laplacianKernelPfS_ii)
        /*0050*/ 	.word	0x00000000
.L_13:


//--------------------- .nv.compat                --------------------------
	.section	.nv.compat,"",@"SHT_CUDA_COMPAT_INFO"
	.align	4
        /*0000*/ 	.byte	0x02, 0x09, 0x00, 0x00, 0x02, 0x02, 0x01, 0x00, 0x02, 0x05, 0x05, 0x00, 0x03, 0x07, 0x01, 0x01
        /*0010*/ 	.byte	0x02, 0x03, 0x00, 0x00, 0x02, 0x06, 0x01, 0x00, 0x04, 0x0b, 0x08, 0x00, 0x01, 0x00, 0x00, 0x00
        /*0020*/ 	.byte	0x00, 0x00, 0x00, 0x00


//--------------------- .nv.info._Z12updateKernelPfS_S_S_S_ffffffii --------------------------
	.section	.nv.info._Z12updateKernelPfS_S_S_S_ffffffii,"",@"SHT_CUDA_INFO"
	.sectionflags	@""
	.align	4


	//----- nvinfo : EIATTR_CUDA_API_VERSION
	.align		4
        /*0000*/ 	.byte	0x04, 0x37
        /*0002*/ 	.short	(.L_15 - .L_14)
.L_14:
        /*0004*/ 	.word	0x00000082


	//----- nvinfo : EIATTR_KPARAM_INFO
	.align		4
.L_15:
        /*0008*/ 	.byte	0x04, 0x17
        /*000a*/ 	.short	(.L_17 - .L_16)
.L_16:
        /*000c*/ 	.word	0x00000000
        /*0010*/ 	.short	0x000c
        /*0012*/ 	.short	0x0044
        /*0014*/ 	.byte	0x00, 0xf0, 0x11, 0x00


	//----- nvinfo : EIATTR_KPARAM_INFO
	.align		4
.L_17:
        /*0018*/ 	.byte	0x04, 0x17
        /*001a*/ 	.short	(.L_19 - .L_18)
.L_18:
        /*001c*/ 	.word	0x00000000
        /*0020*/ 	.short	0x000b
        /*0022*/ 	.short	0x0040
        /*0024*/ 	.byte	0x00, 0xf0, 0x11, 0x00


	//----- nvinfo : EIATTR_KPARAM_INFO
	.align		4
.L_19:
        /*0028*/ 	.byte	0x04, 0x17
        /*002a*/ 	.short	(.L_21 - .L_20)
.L_20:
        /*002c*/ 	.word	0x00000000
        /*0030*/ 	.short	0x000a
        /*0032*/ 	.short	0x003c
        /*0034*/ 	.byte	0x00, 0xf0, 0x11, 0x00


	//----- nvinfo : EIATTR_KPARAM_INFO
	.align		4
.L_21:
        /*0038*/ 	.byte	0x04, 0x17
        /*003a*/ 	.short	(.L_23 - .L_22)
.L_22:
        /*003c*/ 	.word	0x00000000
        /*0040*/ 	.short	0x0009
        /*0042*/ 	.short	0x0038
        /*0044*/ 	.byte	0x00, 0xf0, 0x11, 0x00


	//----- nvinfo : EIATTR_KPARAM_INFO
	.align		4
.L_23:
        /*0048*/ 	.byte	0x04, 0x17
        /*004a*/ 	.short	(.L_25 - .L_24)
.L_24:
        /*004c*/ 	.word	0x00000000
        /*0050*/ 	.short	0x0008
        /*0052*/ 	.short	0x0034
        /*0054*/ 	.byte	0x00, 0xf0, 0x11, 0x00


	//----- nvinfo : EIATTR_KPARAM_INFO
	.align		4
.L_25:
        /*0058*/ 	.byte	0x04, 0x17
        /*005a*/ 	.short	(.L_27 - .L_26)
.L_26:
        /*005c*/ 	.word	0x00000000
        /*0060*/ 	.short	0x0007
        /*0062*/ 	.short	0x0030
        /*0064*/ 	.byte	0x00, 0xf0, 0x11, 0x00


	//----- nvinfo : EIATTR_KPARAM_INFO
	.align		4
.L_27:
        /*0068*/ 	.byte	0x04, 0x17
        /*006a*/ 	.short	(.L_29 - .L_28)
.L_28:
        /*006c*/ 	.word	0x00000000
        /*0070*/ 	.short	0x0006
        /*0072*/ 	.short	0x002c
        /*0074*/ 	.byte	0x00, 0xf0, 0x11, 0x00


	//----- nvinfo : EIATTR_KPARAM_INFO
	.align		4
.L_29:
        /*0078*/ 	.byte	0x04, 0x17
        /*007a*/ 	.short	(.L_31 - .L_30)
.L_30:
        /*007c*/ 	.word	0x00000000
        /*0080*/ 	.short	0x0005
        /*0082*/ 	.short	0x0028
        /*0084*/ 	.byte	0x00, 0xf0, 0x11, 0x00


	//----- nvinfo : EIATTR_KPARAM_INFO
	.align		4
.L_31:
        /*0088*/ 	.byte	0x04, 0x17
        /*008a*/ 	.short	(.L_33 - .L_32)
.L_32:
        /*008c*/ 	.word	0x00000000
        /*0090*/ 	.short	0x0004
        /*0092*/ 	.short	0x0020
        /*0094*/ 	.byte	0x00, 0xf5, 0x21, 0x00


	//----- nvinfo : EIATTR_KPARAM_INFO
	.align		4
.L_33:
        /*0098*/ 	.byte	0x04, 0x17
        /*009a*/ 	.short	(.L_35 - .L_34)
.L_34:
        /*009c*/ 	.word	0x00000000
        /*00a0*/ 	.short	0x0003
        /*00a2*/ 	.short	0x0018
        /*00a4*/ 	.byte	0x00, 0xf5, 0x21, 0x00


	//----- nvinfo : EIATTR_KPARAM_INFO
	.align		4
.L_35:
        /*00a8*/ 	.byte	0x04, 0x17
        /*00aa*/ 	.short	(.L_37 - .L_36)
.L_36:
        /*00ac*/ 	.word	0x00000000
        /*00b0*/ 	.short	0x0002
        /*00b2*/ 	.short	0x0010
        /*00b4*/ 	.byte	0x00, 0xf5, 0x21, 0x00


	//----- nvinfo : EIATTR_KPARAM_INFO
	.align		4
.L_37:
        /*00b8*/ 	.byte	0x04, 0x17
        /*00ba*/ 	.short	(.L_39 - .L_38)
.L_38:
        /*00bc*/ 	.word	0x00000000
        /*00c0*/ 	.short	0x0001
        /*00c2*/ 	.short	0x0008
        /*00c4*/ 	.byte	0x00, 0xf5, 0x21, 0x00


	//----- nvinfo : EIATTR_KPARAM_INFO
	.align		4
.L_39:
        /*00c8*/ 	.byte	0x04, 0x17
        /*00ca*/ 	.short	(.L_41 - .L_40)
.L_40:
        /*00cc*/ 	.word	0x00000000
        /*00d0*/ 	.short	0x0000
        /*00d2*/ 	.short	0x0000
        /*00d4*/ 	.byte	0x00, 0xf5, 0x21, 0x00


	//----- nvinfo : EIATTR_SPARSE_MMA_MASK
	.align		4
.L_41:
        /*00d8*/ 	.byte	0x03, 0x50
        /*00da*/ 	.short	0x0000


	//----- nvinfo : EIATTR_MAXREG_COUNT
	.align		4
        /*00dc*/ 	.byte	0x03, 0x1b
        /*00de*/ 	.short	0x00ff


	//----- nvinfo : EIATTR_MERCURY_ISA_VERSION
	.align		4
        /*00e0*/ 	.byte	0x03, 0x5f
        /*00e2*/ 	.short	0x0101


	//----- nvinfo : EIATTR_VRC_CTA_INIT_COUNT
	.align		4
        /*00e4*/ 	.byte	0x02, 0x4a
	.zero		1
	.zero		1


	//----- nvinfo : EIATTR_EXIT_INSTR_OFFSETS
	.align		4
        /*00e8*/ 	.byte	0x04, 0x1c
        /*00ea*/ 	.short	(.L_43 - .L_42)


	//   ....[0]....
.L_42:
        /*00ec*/ 	.word	0x000000c0


	//   ....[1]....
        /*00f0*/ 	.word	0x000003b0


	//----- nvinfo : EIATTR_CRS_STACK_SIZE
	.align		4
.L_43:
        /*00f4*/ 	.byte	0x04, 0x1e
        /*00f6*/ 	.short	(.L_45 - .L_44)
.L_44:
        /*00f8*/ 	.word	0x00000000


	//----- nvinfo : EIATTR_CBANK_PARAM_SIZE
	.align		4
.L_45:
        /*00fc*/ 	.byte	0x03, 0x19
        /*00fe*/ 	.short	0x0048


	//----- nvinfo : EIATTR_PARAM_CBANK
	.align		4
        /*0100*/ 	.byte	0x04, 0x0a
        /*0102*/ 	.short	(.L_47 - .L_46)
	.align		4
.L_46:
        /*0104*/ 	.word	index@(.nv.constant0._Z12updateKernelPfS_S_S_S_ffffffii)
        /*0108*/ 	.short	0x0380
        /*010a*/ 	.short	0x0048


	//----- nvinfo : EIATTR_SW_WAR
	.align		4
.L_47:
        /*010c*/ 	.byte	0x04, 0x36
        /*010e*/ 	.short	(.L_49 - .L_48)
.L_48:
        /*0110*/ 	.word	0x00000008
.L_49:


//--------------------- .nv.info._Z15laplacianKernelPfS_ii --------------------------
	.section	.nv.info._Z15laplacianKernelPfS_ii,"",@"SHT_CUDA_INFO"
	.sectionflags	@""
	.align	4


	//----- nvinfo : EIATTR_CUDA_API_VERSION
	.align		4
        /*0000*/ 	.byte	0x04, 0x37
        /*0002*/ 	.short	(.L_51 - .L_50)
.L_50:
        /*0004*/ 	.word	0x00000082


	//----- nvinfo : EIATTR_KPARAM_INFO
	.align		4
.L_51:
        /*0008*/ 	.byte	0x04, 0x17
        /*000a*/ 	.short	(.L_53 - .L_52)
.L_52:
        /*000c*/ 	.word	0x00000000
        /*0010*/ 	.short	0x0003
        /*0012*/ 	.short	0x0014
        /*0014*/ 	.byte	0x00, 0xf0, 0x11, 0x00


	//----- nvinfo : EIATTR_KPARAM_INFO
	.align		4
.L_53:
        /*0018*/ 	.byte	0x04, 0x17
        /*001a*/ 	.short	(.L_55 - .L_54)
.L_54:
        /*001c*/ 	.word	0x00000000
        /*0020*/ 	.short	0x0002
        /*0022*/ 	.short	0x0010
        /*0024*/ 	.byte	0x00, 0xf0, 0x11, 0x00


	//----- nvinfo : EIATTR_KPARAM_INFO
	.align		4
.L_55:
        /*0028*/ 	.byte	0x04, 0x17
        /*002a*/ 	.short	(.L_57 - .L_56)
.L_56:
        /*002c*/ 	.word	0x00000000
        /*0030*/ 	.short	0x0001
        /*0032*/ 	.short	0x0008
        /*0034*/ 	.byte	0x00, 0xf5, 0x21, 0x00


	//----- nvinfo : EIATTR_KPARAM_INFO
	.align		4
.L_57:
        /*0038*/ 	.byte	0x04, 0x17
        /*003a*/ 	.short	(.L_59 - .L_58)
.L_58:
        /*003c*/ 	.word	0x00000000
        /*0040*/ 	.short	0x0000
        /*0042*/ 	.short	0x0000
        /*0044*/ 	.byte	0x00, 0xf5, 0x21, 0x00


	//----- nvinfo : EIATTR_SPARSE_MMA_MASK
	.align		4
.L_59:
        /*0048*/ 	.byte	0x03, 0x50
        /*004a*/ 	.short	0x0000


	//----- nvinfo : EIATTR_MAXREG_COUNT
	.align		4
        /*004c*/ 	.byte	0x03, 0x1b
        /*004e*/ 	.short	0x00ff


	//----- nvinfo : EIATTR_NUM_BARRIERS
	.align		4
        /*0050*/ 	.byte	0x02, 0x4c
        /*0052*/ 	.byte	0x01
	.zero		1


	//----- nvinfo : EIATTR_MERCURY_ISA_VERSION
	.align		4
        /*0054*/ 	.byte	0x03, 0x5f
        /*0056*/ 	.short	0x0101


	//----- nvinfo : EIATTR_VRC_CTA_INIT_COUNT
	.align		4
        /*0058*/ 	.byte	0x02, 0x4a
	.zero		1
	.zero		1


	//----- nvinfo : EIATTR_EXIT_INSTR_OFFSETS
	.align		4
        /*005c*/ 	.byte	0x04, 0x1c
        /*005e*/ 	.short	(.L_61 - .L_60)


	//   ....[0]....
.L_60:
        /*0060*/ 	.word	0x00000770


	//   ....[1]....
        /*0064*/ 	.word	0x00000d30


	//----- nvinfo : EIATTR_CRS_STACK_SIZE
	.align		4
.L_61:
        /*0068*/ 	.byte	0x04, 0x1e
        /*006a*/ 	.short	(.L_63 - .L_62)
.L_62:
        /*006c*/ 	.word	0x00000000


	//----- nvinfo : EIATTR_CBANK_PARAM_SIZE
	.align		4
.L_63:
        /*0070*/ 	.byte	0x03, 0x19
        /*0072*/ 	.short	0x0018


	//----- nvinfo : EIATTR_PARAM_CBANK
	.align		4
        /*0074*/ 	.byte	0x04, 0x0a
        /*0076*/ 	.short	(.L_65 - .L_64)
	.align		4
.L_64:
        /*0078*/ 	.word	index@(.nv.constant0._Z15laplacianKernelPfS_ii)
        /*007c*/ 	.short	0x0380
        /*007e*/ 	.short	0x0018


	//----- nvinfo : EIATTR_SW_WAR
	.align		4
.L_65:
        /*0080*/ 	.byte	0x04, 0x36
        /*0082*/ 	.short	(.L_67 - .L_66)
.L_66:
        /*0084*/ 	.word	0x00000008
.L_67:


//--------------------- .nv.callgraph             --------------------------
	.section	.nv.callgraph,"",@"SHT_CUDA_CALLGRAPH"
	.align	4
	.sectionentsize	8
	.align		4
        /*0000*/ 	.word	0x00000000
	.align		4
        /*0004*/ 	.word	0xffffffff
	.align		4
        /*0008*/ 	.word	0x00000000
	.align		4
        /*000c*/ 	.word	0xfffffffe
	.align		4
        /*0010*/ 	.word	0x00000000
	.align		4
        /*0014*/ 	.word	0xfffffffd
	.align		4
        /*0018*/ 	.word	0x00000000
	.align		4
        /*001c*/ 	.word	0xfffffffc


//--------------------- .text._Z12updateKernelPfS_S_S_S_ffffffii --------------------------
	.section	.text._Z12updateKernelPfS_S_S_S_ffffffii,"ax",@progbits
	.align	128
        .global         _Z12updateKernelPfS_S_S_S_ffffffii
        .type           _Z12updateKernelPfS_S_S_S_ffffffii,@function
        .size           _Z12updateKernelPfS_S_S_S_ffffffii,(.L_x_30 - _Z12updateKernelPfS_S_S_S_ffffffii)
        .other          _Z12updateKernelPfS_S_S_S_ffffffii,@"STO_CUDA_ENTRY STV_DEFAULT"
_Z12updateKernelPfS_S_S_S_ffffffii:
.text._Z12updateKernelPfS_S_S_S_ffffffii:
[----:B------:R-:W-:Y:S01]  /*0000*/  LDC R1, c[0x0][0x37c] ;  /* 0x0000df00ff017b82 */ /* 0x000fe20000000800 */
[----:B------:R-:W0:Y:S07]  /*0010*/  S2R R0, SR_TID.Y ;  /* 0x0000000000007919 */ /* 0x000e2e0000002200 */
[----:B------:R-:W1:Y:S01]  /*0020*/  LDC R2, c[0x0][0x360] ;  /* 0x0000d800ff027b82 */ /* 0x000e620000000800 */
[----:B------:R-:W2:Y:S01]  /*0030*/  LDCU.64 UR8, c[0x0][0x3c0] ;  /* 0x00007800ff0877ac */ /* 0x000ea20008000a00 */
[----:B------:R-:W1:Y:S06]  /*0040*/  S2R R5, SR_TID.X ;  /* 0x0000000000057919 */ /* 0x000e6c0000002100 */
[----:B------:R-:W0:Y:S08]  /*0050*/  S2UR UR5, SR_CTAID.Y ;  /* 0x00000000000579c3 */ /* 0x000e300000002600 */
[----:B------:R-:W0:Y:S08]  /*0060*/  LDC R3, c[0x0][0x364] ;  /* 0x0000d900ff037b82 */ /* 0x000e300000000800 */
[----:B------:R-:W1:Y:S01]  /*0070*/  S2UR UR4, SR_CTAID.X ;  /* 0x00000000000479c3 */ /* 0x000e620000002500 */
[----:B0-----:R-:W-:-:S05]  /*0080*/  IMAD R3, R3, UR5, R0 ;  /* 0x0000000503037c24 */ /* 0x001fca000f8e0200 */
[----:B--2---:R-:W-:Y:S01]  /*0090*/  ISETP.GE.AND P0, PT, R3, UR9, PT ;  /* 0x0000000903007c0c */ /* 0x004fe2000bf06270 */
[----:B-1----:R-:W-:-:S05]  /*00a0*/  IMAD R2, R2, UR4, R5 ;  /* 0x0000000402027c24 */ /* 0x002fca000f8e0205 */
[----:B------:R-:W-:-:S13]  /*00b0*/  ISETP.GE.OR P0, PT, R2, UR8, P0 ;  /* 0x0000000802007c0c */ /* 0x000fda0008706670 */
[----:B------:R-:W-:Y:S05]  /*00c0*/  @P0 EXIT ;  /* 0x000000000000094d */ /* 0x000fea0003800000 */
[----:B------:R-:W0:Y:S01]  /*00d0*/  LDC.64 R4, c[0x0][0x380] ;  /* 0x0000e000ff047b82 */ /* 0x000e220000000a00 */
[----:B------:R-:W1:Y:S01]  /*00e0*/  LDCU.64 UR6, c[0x0][0x358] ;  /* 0x00006b00ff0677ac */ /* 0x000e620008000a00 */
[----:B------:R-:W-:-:S06]  /*00f0*/  IMAD R2, R3, UR8, R2 ;  /* 0x0000000803027c24 */ /* 0x000fcc000f8e0202 */
[----:B------:R-:W2:Y:S01]  /*0100*/  LDC.64 R6, c[0x0][0x3a0] ;  /* 0x0000e800ff067b82 */ /* 0x000ea20000000a00 */
[----:B------:R-:W3:Y:S01]  /*0110*/  LDCU UR4, c[0x0][0x3a8] ;  /* 0x00007500ff0477ac */ /* 0x000ee20008000800 */
[----:B0-----:R-:W-:-:S05]  /*0120*/  IMAD.WIDE R4, R2, 0x4, R4 ;  /* 0x0000000402047825 */ /* 0x001fca00078e0204 */
[----:B-1----:R-:W4:Y:S01]  /*0130*/  LDG.E R3, desc[UR6][R4.64] ;  /* 0x0000000604037981 */ /* 0x002f22000c1e1900 */
[----:B--2---:R-:W-:-:S06]  /*0140*/  IMAD.WIDE R6, R2, 0x4, R6 ;  /* 0x0000000402067825 */ /* 0x004fcc00078e0206 */
[----:B------:R-:W3:Y:S01]  /*0150*/  LDG.E R6, desc[UR6][R6.64] ;  /* 0x0000000606067981 */ /* 0x000ee2000c1e1900 */
[----:B------:R-:W-:Y:S01]  /*0160*/  IMAD.MOV.U32 R9, RZ, RZ, 0x3eaaaaab ;  /* 0x3eaaaaabff097424 */ /* 0x000fe200078e00ff */
[----:B------:R-:W-:Y:S01]  /*0170*/  BSSY.RECONVERGENT B1, `(.L_x_0) ;  /* 0x000000f000017945 */ /* 0x000fe20003800200 */
[----:B------:R-:W-:-:S04]  /*0180*/  IMAD.MOV.U32 R8, RZ, RZ, 0x40400000 ;  /* 0x40400000ff087424 */ /* 0x000fc800078e00ff */
[----:B------:R-:W-:-:S04]  /*0190*/  FFMA R8, -R9, R8, 1 ;  /* 0x3f80000009087423 */ /* 0x000fc80000000108 */
[----:B------:R-:W-:Y:S01]  /*01a0*/  FFMA R9, R8, -R9, -0.3333333432674407959 ;  /* 0xbeaaaaab08097423 */ /* 0x000fe20000000809 */
[----:B----4-:R-:W-:-:S04]  /*01b0*/  FMUL R0, R3, R3 ;  /* 0x0000000303007220 */ /* 0x010fc80000400000 */
[----:B------:R-:W-:-:S04]  /*01c0*/  FMUL R0, R3, R0 ;  /* 0x0000000003007220 */ /* 0x000fc80000400000 */
[----:B------:R-:W0:Y:S01]  /*01d0*/  FCHK P0, R0, -3 ;  /* 0xc040000000007902 */ /* 0x000e220000000000 */
[----:B------:R-:W-:Y:S01]  /*01e0*/  FFMA R5, R0, R9, RZ ;  /* 0x0000000900057223 */ /* 0x000fe200000000ff */
[----:B---3--:R-:W-:-:S03]  /*01f0*/  FFMA R4, R6, UR4, R3 ;  /* 0x0000000406047c23 */ /* 0x008fc60008000003 */
[----:B------:R-:W-:-:S04]  /*0200*/  FFMA R8, R5, 3, R0 ;  /* 0x4040000005087823 */ /* 0x000fc80000000000 */
[----:B------:R-:W-:Y:S01]  /*0210*/  FFMA R10, R9, R8, R5 ;  /* 0x00000008090a7223 */ /* 0x000fe20000000005 */
[----:B0-----:R-:W-:Y:S06]  /*0220*/  @!P0 BRA `(.L_x_1) ;  /* 0x00000000000c8947 */ /* 0x001fec0003800000 */
[----:B------:R-:W-:-:S07]  /*0230*/  MOV R6, 0x250 ;  /* 0x0000025000067802 */ /* 0x000fce0000000f00 */
[----:B------:R-:W-:Y:S05]  /*0240*/  CALL.REL.NOINC `($__internal_0_$__cuda_sm3x_div_rn_noftz_f32_slowpath) ;  /* 0x00000000005c7944 */ /* 0x000fea0003c00000 */
[----:B------:R-:W-:-:S07]  /*0250*/  MOV R10, R0 ;  /* 0x00000000000a7202 */ /* 0x000fce0000000f00 */
.L_x_1:
[----:B------:R-:W-:Y:S05]  /*0260*/  BSYNC.RECONVERGENT B1 ;  /* 0x0000000000017941 */ /* 0x000fea0003800200 */
.L_x_0:
[----:B------:R-:W0:Y:S01]  /*0270*/  LDC.64 R6, c[0x0][0x388] ;  /* 0x0000e200ff067b82 */ /* 0x000e220000000a00 */
[----:B------:R-:W1:Y:S01]  /*0280*/  LDCU.128 UR8, c[0x0][0x3b0] ;  /* 0x00007600ff0877ac */ /* 0x000e620008000c00 */
[----:B------:R-:W2:Y:S06]  /*0290*/  LDCU UR4, c[0x0][0x3ac] ;  /* 0x00007580ff0477ac */ /* 0x000eac0008000800 */
[----:B------:R-:W3:Y:S01]  /*02a0*/  LDC.64 R8, c[0x0][0x390] ;  /* 0x0000e400ff087b82 */ /* 0x000ee20000000a00 */
[----:B0-----:R-:W-:-:S05]  /*02b0*/  IMAD.WIDE R6, R2, 0x4, R6 ;  /* 0x0000000402067825 */ /* 0x001fca00078e0206 */
[----:B------:R-:W4:Y:S01]  /*02c0*/  LDG.E R5, desc[UR6][R6.64] ;  /* 0x0000000606057981 */ /* 0x000f22000c1e1900 */
[----:B------:R-:W-:Y:S01]  /*02d0*/  FADD R10, R3, R10 ;  /* 0x0000000a030a7221 */ /* 0x000fe20000000000 */
[----:B---3--:R-:W-:-:S04]  /*02e0*/  IMAD.WIDE R8, R2, 0x4, R8 ;  /* 0x0000000402087825 */ /* 0x008fc800078e0208 */
[----:B----4-:R-:W-:-:S04]  /*02f0*/  FADD R5, R10, -R5 ;  /* 0x800000050a057221 */ /* 0x010fc80000000000 */
[----:B-1----:R-:W-:-:S04]  /*0300*/  FADD R5, R5, UR11 ;  /* 0x0000000b05057e21 */ /* 0x002fc80008000000 */
[----:B--2---:R-:W-:Y:S02]  /*0310*/  FFMA R11, R5, UR4, R4 ;  /* 0x00000004050b7c23 */ /* 0x004fe40008000004 */
[----:B------:R-:W0:Y:S03]  /*0320*/  LDC.64 R4, c[0x0][0x398] ;  /* 0x0000e600ff047b82 */ /* 0x000e260000000a00 */
[----:B------:R-:W-:Y:S04]  /*0330*/  STG.E desc[UR6][R8.64], R11 ;  /* 0x0000000b08007986 */ /* 0x000fe8000c101906 */
[----:B------:R-:W2:Y:S01]  /*0340*/  LDG.E R0, desc[UR6][R6.64] ;  /* 0x0000000606007981 */ /* 0x000ea2000c1e1900 */
[----:B------:R-:W-:-:S04]  /*0350*/  FADD R3, R3, UR9 ;  /* 0x0000000903037e21 */ /* 0x000fc80008000000 */
[----:B--2---:R-:W-:-:S04]  /*0360*/  FFMA R3, -R0, UR10, R3 ;  /* 0x0000000a00037c23 */ /* 0x004fc80008000103 */
[----:B------:R-:W-:Y:S01]  /*0370*/  FMUL R13, R3, UR8 ;  /* 0x00000008030d7c20 */ /* 0x000fe20008400000 */
[----:B0-----:R-:W-:-:S04]  /*0380*/  IMAD.WIDE R2, R2, 0x4, R4 ;  /* 0x0000000402027825 */ /* 0x001fc800078e0204 */
[----:B------:R-:W-:-:S05]  /*0390*/  FFMA R13, R13, UR4, R0 ;  /* 0x000000040d0d7c23 */ /* 0x000fca0008000000 */
[----:B------:R-:W-:Y:S01]  /*03a0*/  STG.E desc[UR6][R2.64], R13 ;  /* 0x0000000d02007986 */ /* 0x000fe2000c101906 */
[----:B------:R-:W-:Y:S05]  /*03b0*/  EXIT ;  /* 0x000000000000794d */ /* 0x000fea0003800000 */
        .weak           $__internal_0_$__cuda_sm3x_div_rn_noftz_f32_slowpath
        .type           $__internal_0_$__cuda_sm3x_div_rn_noftz_f32_slowpath,@function
        .size           $__internal_0_$__cuda_sm3x_div_rn_noftz_f32_slowpath,(.L_x_30 - $__internal_0_$__cuda_sm3x_div_rn_noftz_f32_slowpath)
$__internal_0_$__cuda_sm3x_div_rn_noftz_f32_slowpath:
[----:B------:R-:W-:Y:S01]  /*03c0*/  SHF.R.U32.HI R5, RZ, 0x17, R0 ;  /* 0x00000017ff057819 */ /* 0x000fe20000011600 */
[----:B------:R-:W-:Y:S04]  /*03d0*/  BSSY.RECONVERGENT B0, `(.L_x_2) ;  /* 0x000005c000007945 */ /* 0x000fe80003800200 */
[----:B------:R-:W-:Y:S01]  /*03e0*/  BSSY.RELIABLE B2, `(.L_x_3) ;  /* 0x000001a000027945 */ /* 0x000fe20003800100 */
[----:B------:R-:W-:Y:S02]  /*03f0*/  MOV R7, R0 ;  /* 0x0000000000077202 */ /* 0x000fe40000000f00 */
[----:B------:R-:W-:-:S05]  /*0400*/  LOP3.LUT R5, R5, 0xff, RZ, 0xc0, !PT ;  /* 0x000000ff05057812 */ /* 0x000fca00078ec0ff */
[----:B------:R-:W-:-:S05]  /*0410*/  VIADD R9, R5, 0xffffffff ;  /* 0xffffffff05097836 */ /* 0x000fca0000000000 */
[----:B------:R-:W-:-:S13]  /*0420*/  ISETP.GT.U32.OR P0, PT, R9, 0xfd, !PT ;  /* 0x000000fd0900780c */ /* 0x000fda0007f04470 */
[----:B------:R-:W-:Y:S01]  /*0430*/  @!P0 IMAD.MOV.U32 R8, RZ, RZ, RZ ;  /* 0x000000ffff088224 */ /* 0x000fe200078e00ff */
[----:B------:R-:W-:Y:S06]  /*0440*/  @!P0 BRA `(.L_x_4) ;  /* 0x00000000004c8947 */ /* 0x000fec0003800000 */
[----:B------:R-:W-:-:S13]  /*0450*/  FSETP.GTU.FTZ.AND P0, PT, |R0|, +INF , PT ;  /* 0x7f8000000000780b */ /* 0x000fda0003f1c200 */
[----:B------:R-:W-:Y:S05]  /*0460*/  @P0 BREAK.RELIABLE B2 ;  /* 0x0000000000020942 */ /* 0x000fea0003800100 */
[----:B------:R-:W-:Y:S05]  /*0470*/  @P0 BRA `(.L_x_5) ;  /* 0x0000000400400947 */ /* 0x000fea0003800000 */
[----:B------:R-:W-:-:S05]  /*0480*/  HFMA2 R8, -RZ, RZ, -2.125, 0 ;  /* 0xc0400000ff087431 */ /* 0x000fca00000001ff */
[----:B------:R-:W-:-:S13]  /*0490*/  LOP3.LUT P0, RZ, R8, 0x7fffffff, R7, 0xc8, !PT ;  /* 0x7fffffff08ff7812 */ /* 0x000fda000780c807 */
[----:B------:R-:W-:Y:S05]  /*04a0*/  @!P0 BREAK.RELIABLE B2 ;  /* 0x0000000000028942 */ /* 0x000fea0003800100 */
[----:B------:R-:W-:Y:S05]  /*04b0*/  @!P0 BRA `(.L_x_6) ;  /* 0x0000000400288947 */ /* 0x000fea0003800000 */
[----:B------:R-:W-:-:S13]  /*04c0*/  LOP3.LUT P0, RZ, R7, 0x7fffffff, RZ, 0xc0, !PT ;  /* 0x7fffffff07ff7812 */ /* 0x000fda000780c0ff */
[----:B------:R-:W-:Y:S05]  /*04d0*/  @!P0 BREAK.RELIABLE B2 ;  /* 0x0000000000028942 */ /* 0x000fea0003800100 */
[----:B------:R-:W-:Y:S05]  /*04e0*/  @!P0 BRA `(.L_x_7) ;  /* 0x0000000400148947 */ /* 0x000fea0003800000 */
[----:B------:R-:W-:Y:S02]  /*04f0*/  FSETP.NEU.FTZ.AND P0, PT, |R0|, +INF , PT ;  /* 0x7f8000000000780b */ /* 0x000fe40003f1d200 */
[----:B------:R-:W-:-:S04]  /*0500*/  LOP3.LUT P1, RZ, R8, 0x7fffffff, RZ, 0xc0, !PT ;  /* 0x7fffffff08ff7812 */ /* 0x000fc8000782c0ff */
[----:B------:R-:W-:-:S13]  /*0510*/  PLOP3.LUT P0, PT, P0, P1, PT, 0x2f, 0xf2 ;  /* 0x0000000000f2781c */ /* 0x000fda0000702577 */
[----:B------:R-:W-:Y:S05]  /*0520*/  @P0 BREAK.RELIABLE B2 ;  /* 0x0000000000020942 */ /* 0x000fea0003800100 */
[----:B------:R-:W-:Y:S05]  /*0530*/  @P0 BRA `(.L_x_8) ;  /* 0x0000000000f40947 */ /* 0x000fea0003800000 */
[----:B------:R-:W-:-:S13]  /*0540*/  ISETP.GE.AND P0, PT, R9, RZ, PT ;  /* 0x000000ff0900720c */ /* 0x000fda0003f06270 */
[----:B------:R-:W-:Y:S02]  /*0550*/  @P0 IMAD.MOV.U32 R8, RZ, RZ, RZ ;  /* 0x000000ffff080224 */ /* 0x000fe400078e00ff */
[----:B------:R-:W-:Y:S01]  /*0560*/  @!P0 FFMA R7, R0, 1.84467440737095516160e+19, RZ ;  /* 0x5f80000000078823 */ /* 0x000fe200000000ff */
[----:B------:R-:W-:-:S07]  /*0570*/  @!P0 MOV R8, 0xffffffc0 ;  /* 0xffffffc000088802 */ /* 0x000fce0000000f00 */
.L_x_4:
[----:B------:R-:W-:Y:S05]  /*0580*/  BSYNC.RELIABLE B2 ;  /* 0x0000000000027941 */ /* 0x000fea0003800100 */
.L_x_3:
[----:B------:R-:W-:Y:S01]  /*0590*/  UMOV UR4, 0xc0400000 ;  /* 0xc040000000047882 */ /* 0x000fe20000000000 */
[----:B------:R-:W-:Y:S01]  /*05a0*/  VIADD R5, R5, 0xffffff81 ;  /* 0xffffff8105057836 */ /* 0x000fe20000000000 */
[----:B------:R-:W-:Y:S01]  /*05b0*/  UIADD3 UR4, UPT, UPT, UR4, -0x800000, URZ ;  /* 0xff80000004047890 */ /* 0x000fe2000fffe0ff */
[----:B------:R-:W-:Y:S02]  /*05c0*/  BSSY.RECONVERGENT B2, `(.L_x_9) ;  /* 0x0000033000027945 */ /* 0x000fe40003800200 */
[----:B------:R-:W-:Y:S01]  /*05d0*/  IMAD R0, R5, -0x800000, R7 ;  /* 0xff80000005007824 */ /* 0x000fe200078e0207 */
[----:B------:R-:W-:Y:S02]  /*05e0*/  IADD3 R8, PT, PT, R8, -0x1, R5 ;  /* 0xffffffff08087810 */ /* 0x000fe40007ffe005 */
[----:B------:R-:W-:-:S03]  /*05f0*/  FADD.FTZ R11, -RZ, -UR4 ;  /* 0x80000004ff0b7e21 */ /* 0x000fc60008010100 */
[----:B------:R-:W0:Y:S02]  /*0600*/  MUFU.RCP R9, UR4 ;  /* 0x0000000400097d08 */ /* 0x000e240008001000 */
[----:B0-----:R-:W-:-:S04]  /*0610*/  FFMA R10, R9, R11, 1 ;  /* 0x3f800000090a7423 */ /* 0x001fc8000000000b */
[----:B------:R-:W-:-:S04]  /*0620*/  FFMA R9, R9, R10, R9 ;  /* 0x0000000a09097223 */ /* 0x000fc80000000009 */
[----:B------:R-:W-:-:S04]  /*0630*/  FFMA R10, R0, R9, RZ ;  /* 0x00000009000a7223 */ /* 0x000fc800000000ff */
[----:B------:R-:W-:-:S04]  /*0640*/  FFMA R7, R11, R10, R0 ;  /* 0x0000000a0b077223 */ /* 0x000fc80000000000 */
[----:B------:R-:W-:-:S04]  /*0650*/  FFMA R10, R9, R7, R10 ;  /* 0x00000007090a7223 */ /* 0x000fc8000000000a */
[----:B------:R-:W-:-:S04]  /*0660*/  FFMA R11, R11, R10, R0 ;  /* 0x0000000a0b0b7223 */ /* 0x000fc80000000000 */
[----:B------:R-:W-:-:S05]  /*0670*/  FFMA R0, R9, R11, R10 ;  /* 0x0000000b09007223 */ /* 0x000fca000000000a */
[----:B------:R-:W-:-:S04]  /*0680*/  SHF.R.U32.HI R7, RZ, 0x17, R0 ;  /* 0x00000017ff077819 */ /* 0x000fc80000011600 */
[----:B------:R-:W-:-:S04]  /*0690*/  LOP3.LUT R7, R7, 0xff, RZ, 0xc0, !PT ;  /* 0x000000ff07077812 */ /* 0x000fc800078ec0ff */
[----:B------:R-:W-:-:S05]  /*06a0*/  IADD3 R12, PT, PT, R7, R8, RZ ;  /* 0x00000008070c7210 */ /* 0x000fca0007ffe0ff */
[----:B------:R-:W-:-:S05]  /*06b0*/  VIADD R5, R12, 0xffffffff ;  /* 0xffffffff0c057836 */ /* 0x000fca0000000000 */
[----:B------:R-:W-:-:S13]  /*06c0*/  ISETP.GE.U32.AND P0, PT, R5, 0xfe, PT ;  /* 0x000000fe0500780c */ /* 0x000fda0003f06070 */
[----:B------:R-:W-:Y:S05]  /*06d0*/  @!P0 BRA `(.L_x_10) ;  /* 0x0000000000808947 */ /* 0x000fea0003800000 */
[----:B------:R-:W-:-:S13]  /*06e0*/  ISETP.GT.AND P0, PT, R12, 0xfe, PT ;  /* 0x000000fe0c00780c */ /* 0x000fda0003f04270 */
[----:B------:R-:W-:Y:S05]  /*06f0*/  @P0 BRA `(.L_x_11) ;  /* 0x00000000006c0947 */ /* 0x000fea0003800000 */
[----:B------:R-:W-:-:S13]  /*0700*/  ISETP.GE.AND P0, PT, R12, 0x1, PT ;  /* 0x000000010c00780c */ /* 0x000fda0003f06270 */
[----:B------:R-:W-:Y:S05]  /*0710*/  @P0 BRA `(.L_x_12) ;  /* 0x0000000000740947 */ /* 0x000fea0003800000 */
[----:B------:R-:W-:Y:S02]  /*0720*/  ISETP.GE.AND P0, PT, R12, -0x18, PT ;  /* 0xffffffe80c00780c */ /* 0x000fe40003f06270 */
[----:B------:R-:W-:-:S11]  /*0730*/  LOP3.LUT R0, R0, 0x80000000, RZ, 0xc0, !PT ;  /* 0x8000000000007812 */ /* 0x000fd600078ec0ff */
[----:B------:R-:W-:Y:S05]  /*0740*/  @!P0 BRA `(.L_x_12) ;  /* 0x0000000000688947 */ /* 0x000fea0003800000 */
[CCC-:B------:R-:W-:Y:S01]  /*0750*/  FFMA.RZ R5, R9.reuse, R11.reuse, R10.reuse ;  /* 0x0000000b09057223 */ /* 0x1c0fe2000000c00a */
[-CC-:B------:R-:W-:Y:S01]  /*0760*/  FFMA.RM R8, R9, R11.reuse, R10.reuse ;  /* 0x0000000b09087223 */ /* 0x180fe2000000400a */
[C---:B------:R-:W-:Y:S02]  /*0770*/  ISETP.NE.AND P2, PT, R12.reuse, RZ, PT ;  /* 0x000000ff0c00720c */ /* 0x040fe40003f45270 */
[C---:B------:R-:W-:Y:S02]  /*0780*/  ISETP.NE.AND P1, PT, R12.reuse, RZ, PT ;  /* 0x000000ff0c00720c */ /* 0x040fe40003f25270 */
[----:B------:R-:W-:Y:S01]  /*0790*/  LOP3.LUT R7, R5, 0x7fffff, RZ, 0xc0, !PT ;  /* 0x007fffff05077812 */ /* 0x000fe200078ec0ff */
[----:B------:R-:W-:Y:S01]  /*07a0*/  FFMA.RP R5, R9, R11, R10 ;  /* 0x0000000b09057223 */ /* 0x000fe2000000800a */
[----:B------:R-:W-:Y:S01]  /*07b0*/  IADD3 R10, PT, PT, R12, 0x20, RZ ;  /* 0x000000200c0a7810 */ /* 0x000fe20007ffe0ff */
[----:B------:R-:W-:Y:S01]  /*07c0*/  IMAD.MOV R9, RZ, RZ, -R12 ;  /* 0x000000ffff097224 */ /* 0x000fe200078e0a0c */
[----:B------:R-:W-:-:S02]  /*07d0*/  LOP3.LUT R7, R7, 0x800000, RZ, 0xfc, !PT ;  /* 0x0080000007077812 */ /* 0x000fc400078efcff */
[----:B------:R-:W-:Y:S02]  /*07e0*/  FSETP.NEU.FTZ.AND P0, PT, R5, R8, PT ;  /* 0x000000080500720b */ /* 0x000fe40003f1d000 */
[----:B------:R-:W-:Y:S02]  /*07f0*/  SHF.L.U32 R10, R7, R10, RZ ;  /* 0x0000000a070a7219 */ /* 0x000fe400000006ff */
[----:B------:R-:W-:Y:S02]  /*0800*/  SEL R8, R9, RZ, P2 ;  /* 0x000000ff09087207 */ /* 0x000fe40001000000 */
[----:B------:R-:W-:Y:S02]  /*0810*/  ISETP.NE.AND P1, PT, R10, RZ, P1 ;  /* 0x000000ff0a00720c */ /* 0x000fe40000f25270 */
[----:B------:R-:W-:Y:S02]  /*0820*/  SHF.R.U32.HI R8, RZ, R8, R7 ;  /* 0x00000008ff087219 */ /* 0x000fe40000011607 */
[----:B------:R-:W-:-:S02]  /*0830*/  PLOP3.LUT P0, PT, P0, P1, PT, 0xf8, 0x8f ;  /* 0x00000000008f781c */ /* 0x000fc40000703f70 */
[----:B------:R-:W-:Y:S02]  /*0840*/  SHF.R.U32.HI R10, RZ, 0x1, R8 ;  /* 0x00000001ff0a7819 */ /* 0x000fe40000011608 */
[----:B------:R-:W-:-:S04]  /*0850*/  SEL R5, RZ, 0x1, !P0 ;  /* 0x00000001ff057807 */ /* 0x000fc80004000000 */
[----:B------:R-:W-:-:S04]  /*0860*/  LOP3.LUT R5, R5, 0x1, R10, 0xf8, !PT ;  /* 0x0000000105057812 */ /* 0x000fc800078ef80a */
[----:B------:R-:W-:-:S04]  /*0870*/  LOP3.LUT R5, R5, R8, RZ, 0xc0, !PT ;  /* 0x0000000805057212 */ /* 0x000fc800078ec0ff */
[----:B------:R-:W-:-:S04]  /*0880*/  IADD3 R5, PT, PT, R10, R5, RZ ;  /* 0x000000050a057210 */ /* 0x000fc80007ffe0ff */
[----:B------:R-:W-:Y:S01]  /*0890*/  LOP3.LUT R0, R5, R0, RZ, 0xfc, !PT ;  /* 0x0000000005007212 */ /* 0x000fe200078efcff */
[----:B------:R-:W-:Y:S06]  /*08a0*/  BRA `(.L_x_12) ;  /* 0x0000000000107947 */ /* 0x000fec0003800000 */
.L_x_11:
[----:B------:R-:W-:-:S04]  /*08b0*/  LOP3.LUT R0, R0, 0x80000000, RZ, 0xc0, !PT ;  /* 0x8000000000007812 */ /* 0x000fc800078ec0ff */
[----:B------:R-:W-:Y:S01]  /*08c0*/  LOP3.LUT R0, R0, 0x7f800000, RZ, 0xfc, !PT ;  /* 0x7f80000000007812 */ /* 0x000fe200078efcff */
[----:B------:R-:W-:Y:S06]  /*08d0*/  BRA `(.L_x_12) ;  /* 0x0000000000047947 */ /* 0x000fec0003800000 */
.L_x_10:
[----:B------:R-:W-:-:S07]  /*08e0*/  IMAD R0, R8, 0x800000, R0 ;  /* 0x0080000008007824 */ /* 0x000fce00078e0200 */
.L_x_12:
[----:B------:R-:W-:Y:S05]  /*08f0*/  BSYNC.RECONVERGENT B2 ;  /* 0x0000000000027941 */ /* 0x000fea0003800200 */
.L_x_9:
[----:B------:R-:W-:Y:S05]  /*0900*/  BRA `(.L_x_13) ;  /* 0x0000000000207947 */ /* 0x000fea0003800000 */
.L_x_8:
[----:B------:R-:W-:-:S04]  /*0910*/  LOP3.LUT R0, R8, 0x80000000, R7, 0x48, !PT ;  /* 0x8000000008007812 */ /* 0x000fc800078e4807 */
[----:B------:R-:W-:Y:S01]  /*0920*/  LOP3.LUT R0, R0, 0x7f800000, RZ, 0xfc, !PT ;  /* 0x7f80000000007812 */ /* 0x000fe200078efcff */
[----:B------:R-:W-:Y:S06]  /*0930*/  BRA `(.L_x_13) ;  /* 0x0000000000147947 */ /* 0x000fec0003800000 */
.L_x_7:
[----:B------:R-:W-:Y:S01]  /*0940*/  LOP3.LUT R0, R8, 0x80000000, R7, 0x48, !PT ;  /* 0x8000000008007812 */ /* 0x000fe200078e4807 */
[----:B------:R-:W-:Y:S06]  /*0950*/  BRA `(.L_x_13) ;  /* 0x00000000000c7947 */ /* 0x000fec0003800000 */
.L_x_6:
[----:B------:R-:W0:Y:S01]  /*0960*/  MUFU.RSQ R0, -QNAN ;  /* 0xffc0000000007908 */ /* 0x000e220000001400 */
[----:B------:R-:W-:Y:S05]  /*0970*/  BRA `(.L_x_13) ;  /* 0x0000000000047947 */ /* 0x000fea0003800000 */
.L_x_5:
[----:B------:R-:W-:-:S07]  /*0980*/  FADD.FTZ R0, R0, -3 ;  /* 0xc040000000007421 */ /* 0x000fce0000010000 */
.L_x_13:
[----:B------:R-:W-:Y:S05]  /*0990*/  BSYNC.RECONVERGENT B0 ;  /* 0x0000000000007941 */ /* 0x000fea0003800200 */
.L_x_2:
[----:B------:R-:W-:-:S04]  /*09a0*/  HFMA2 R7, -RZ, RZ, 0, 0 ;  /* 0x00000000ff077431 */ /* 0x000fc800000001ff */
[----:B0-----:R-:W-:Y:S05]  /*09b0*/  RET.REL.NODEC R6 `(_Z12updateKernelPfS_S_S_S_ffffffii) ;  /* 0xfffffff406907950 */ /* 0x001fea0003c3ffff */
.L_x_14:
[----:B------:R-:W-:-:S00]  /*09c0*/  BRA `(.L_x_14) ;  /* 0xfffffffc00fc7947 */ /* 0x000fc0000383ffff */
[----:B------:R-:W-:-:S00]  /*09d0*/  NOP ;  /* 0x0000000000007918 */ /* 0x000fc00000000000 */
        /* <DEDUP_REMOVED lines=10> */
.L_x_30:


//--------------------- .text._Z15laplacianKernelPfS_ii --------------------------
	.section	.text._Z15laplacianKernelPfS_ii,"ax",@progbits
	.align	128
        .global         _Z15laplacianKernelPfS_ii
        .type           _Z15laplacianKernelPfS_ii,@function
        .size           _Z15laplacianKernelPfS_ii,(.L_x_32 - _Z15laplacianKernelPfS_ii)
        .other          _Z15laplacianKernelPfS_ii,@"STO_CUDA_ENTRY STV_DEFAULT"
_Z15laplacianKernelPfS_ii:
.text._Z15laplacianKernelPfS_ii:
[----:B------:R-:W-:Y:S01]  /*0000*/  LDC R1, c[0x0][0x37c] ;  /* 0x0000df00ff017b82 */ /* 0x000fe20000000800 */
[----:B------:R-:W0:Y:S07]  /*0010*/  S2R R13, SR_TID.Y ;  /* 0x00000000000d7919 */ /* 0x000e2e0000002200 */
[----:B------:R-:W1:Y:S01]  /*0020*/  LDC R17, c[0x0][0x360] ;  /* 0x0000d800ff117b82 */ /* 0x000e620000000800 */
[----:B------:R-:W2:Y:S01]  /*0030*/  LDCU.64 UR6, c[0x0][0x380] ;  /* 0x00007000ff0677ac */ /* 0x000ea20008000a00 */
[----:B------:R-:W1:Y:S06]  /*0040*/  S2R R8, SR_TID.X ;  /* 0x0000000000087919 */ /* 0x000e6c0000002100 */
[----:B------:R-:W0:Y:S08]  /*0050*/  S2UR UR5, SR_CTAID.Y ;  /* 0x00000000000579c3 */ /* 0x000e300000002600 */
[----:B------:R-:W0:Y:S08]  /*0060*/  LDC R10, c[0x0][0x364] ;  /* 0x0000d900ff0a7b82 */ /* 0x000e300000000800 */
[----:B------:R-:W1:Y:S08]  /*0070*/  S2UR UR4, SR_CTAID.X ;  /* 0x00000000000479c3 */ /* 0x000e700000002500 */
[----:B------:R-:W3:Y:S01]  /*0080*/  LDC.64 R2, c[0x0][0x390] ;  /* 0x0000e400ff027b82 */ /* 0x000ee20000000a00 */
[----:B0-----:R-:W-:-:S02]  /*0090*/  IMAD R0, R10, UR5, R13 ;  /* 0x000000050a007c24 */ /* 0x001fc4000f8e020d */
[----:B-1----:R-:W-:Y:S01]  /*00a0*/  IMAD R9, R17, UR4, R8 ;  /* 0x0000000411097c24 */ /* 0x002fe2000f8e0208 */
[----:B------:R-:W0:Y:S04]  /*00b0*/  LDCU.64 UR4, c[0x0][0x358] ;  /* 0x00006b00ff0477ac */ /* 0x000e280008000a00 */
[C---:B------:R-:W-:Y:S02]  /*00c0*/  ISETP.GE.AND P0, PT, R9.reuse, 0x1, PT ;  /* 0x000000010900780c */ /* 0x040fe40003f06270 */
[C---:B---3--:R-:W-:Y:S01]  /*00d0*/  ISETP.GE.AND P1, PT, R0.reuse, R3, PT ;  /* 0x000000030000720c */ /* 0x048fe20003f26270 */
[-C--:B------:R-:W-:Y:S01]  /*00e0*/  IMAD R16, R0, R2.reuse, RZ ;  /* 0x0000000200107224 */ /* 0x080fe200078e02ff */
[----:B------:R-:W-:Y:S02]  /*00f0*/  ISETP.NE.OR P2, PT, R8, RZ, !P0 ;  /* 0x000000ff0800720c */ /* 0x000fe40004745670 */
[C---:B------:R-:W-:Y:S01]  /*0100*/  ISETP.LT.AND P1, PT, R9.reuse, R2, !P1 ;  /* 0x000000020900720c */ /* 0x040fe20004f21270 */
[--C-:B------:R-:W-:Y:S01]  /*0110*/  IMAD.IADD R11, R9, 0x1, R16.reuse ;  /* 0x00000001090b7824 */ /* 0x100fe200078e0210 */
[----:B------:R-:W-:-:S02]  /*0120*/  SHF.R.S32.HI R19, RZ, 0x1f, R16 ;  /* 0x0000001fff137819 */ /* 0x000fc40000011410 */
[C---:B------:R-:W-:Y:S02]  /*0130*/  IADD3 R5, P3, PT, R9.reuse, R16, RZ ;  /* 0x0000001009057210 */ /* 0x040fe40007f7e0ff */
[----:B------:R-:W-:Y:S02]  /*0140*/  ISETP.GE.OR P2, PT, R0, R3, P2 ;  /* 0x000000030000720c */ /* 0x000fe40001746670 */
[----:B------:R-:W-:Y:S02]  /*0150*/  LEA.HI.X.SX32 R12, R9, R19, 0x1, P3 ;  /* 0x00000013090c7211 */ /* 0x000fe400018f0eff */
[----:B--2---:R-:W-:-:S03]  /*0160*/  LEA R4, P3, R5, UR6, 0x2 ;  /* 0x0000000605047c11 */ /* 0x004fc6000f8610ff */
[----:B------:R-:W1:Y:S01]  /*0170*/  @P1 LDC.64 R6, c[0x0][0x380] ;  /* 0x0000e000ff061b82 */ /* 0x000e620000000a00 */
[----:B------:R-:W-:-:S05]  /*0180*/  LEA.HI.X R5, R5, UR7, R12, 0x2, P3 ;  /* 0x0000000705057c11 */ /* 0x000fca00098f140c */
[----:B0-----:R-:W2:Y:S01]  /*0190*/  @!P2 LDG.E R21, desc[UR4][R4.64+-0x4] ;  /* 0xfffffc040415a981 */ /* 0x001ea2000c1e1900 */
[----:B-1----:R-:W-:-:S06]  /*01a0*/  @P1 IMAD.WIDE R6, R11, 0x4, R6 ;  /* 0x000000040b061825 */ /* 0x002fcc00078e0206 */
[----:B------:R-:W3:Y:S01]  /*01b0*/  @P1 LDG.E R7, desc[UR4][R6.64] ;  /* 0x0000000406071981 */ /* 0x000ee2000c1e1900 */
[----:B------:R-:W0:Y:S01]  /*01c0*/  S2R R12, SR_CgaCtaId ;  /* 0x00000000000c7919 */ /* 0x000e220000008800 */
[----:B------:R-:W-:Y:S02]  /*01d0*/  MOV R15, 0x400 ;  /* 0x00000400000f7802 */ /* 0x000fe40000000f00 */
[----:B------:R-:W-:Y:S02]  /*01e0*/  ISETP.GE.AND P3, PT, R0, R3, PT ;  /* 0x000000030000720c */ /* 0x000fe40003f66270 */
[----:B0-----:R-:W-:-:S05]  /*01f0*/  LEA R15, R12, R15, 0x18 ;  /* 0x0000000f0c0f7211 */ /* 0x001fca00078ec0ff */
[----:B------:R-:W-:-:S04]  /*0200*/  IMAD R18, R13, 0x88, R15 ;  /* 0x000000880d127824 */ /* 0x000fc800078e020f */
[----:B------:R-:W-:Y:S02]  /*0210*/  IMAD R14, R8, 0x4, R18 ;  /* 0x00000004080e7824 */ /* 0x000fe400078e0212 */
[----:B------:R-:W-:Y:S02]  /*0220*/  VIADD R12, R2, 0xffffffff ;  /* 0xffffffff020c7836 */ /* 0x000fe40000000000 */
[----:B------:R-:W-:Y:S01]  /*0230*/  VIADD R23, R17, 0xffffffff ;  /* 0xffffffff11177836 */ /* 0x000fe20000000000 */
[----:B------:R-:W-:Y:S02]  /*0240*/  BSSY.RECONVERGENT B0, `(.L_x_15) ;  /* 0x000000d000007945 */ /* 0x000fe40003800200 */
[----:B------:R-:W-:-:S04]  /*0250*/  ISETP.GE.OR P3, PT, R9, R12, P3 ;  /* 0x0000000c0900720c */ /* 0x000fc80001f66670 */
[----:B------:R-:W-:Y:S01]  /*0260*/  ISETP.NE.OR P3, PT, R8, R23, P3 ;  /* 0x000000170800720c */ /* 0x000fe20001f65670 */
[----:B---3--:R0:W-:Y:S04]  /*0270*/  @P1 STS [R14+0x8c], R7 ;  /* 0x00008c070e001388 */ /* 0x0081e80000000800 */
[----:B--2---:R0:W-:Y:S01]  /*0280*/  @!P2 STS [R18+0x88], R21 ;  /* 0x000088151200a388 */ /* 0x0041e20000000800 */
[----:B------:R-:W-:Y:S07]  /*0290*/  @!P2 BRA `(.L_x_16) ;  /* 0x00000000001ca947 */ /* 0x000fee0003800000 */
[----:B------:R-:W-:-:S04]  /*02a0*/  LOP3.LUT P2, RZ, R9, R8, RZ, 0xfc, !PT ;  /* 0x0000000809ff7212 */ /* 0x000fc8000784fcff */
[----:B------:R-:W-:-:S13]  /*02b0*/  ISETP.GE.OR P2, PT, R0, R3, P2 ;  /* 0x000000030000720c */ /* 0x000fda0001746670 */
[----:B------:R-:W-:Y:S05]  /*02c0*/  @P2 BRA `(.L_x_16) ;  /* 0x0000000000102947 */ /* 0x000fea0003800000 */
[----:B------:R-:W-:-:S04]  /*02d0*/  LEA R6, P2, R16, UR6, 0x2 ;  /* 0x0000000610067c11 */ /* 0x000fc8000f8410ff */
[----:B0-----:R-:W-:-:S06]  /*02e0*/  LEA.HI.X R7, R16, UR7, R19, 0x2, P2 ;  /* 0x0000000710077c11 */ /* 0x001fcc00090f1413 */
[----:B------:R-:W2:Y:S04]  /*02f0*/  LDG.E R7, desc[UR4][R6.64+0x4] ;  /* 0x0000040406077981 */ /* 0x000ea8000c1e1900 */
[----:B--2---:R1:W-:Y:S02]  /*0300*/  STS [R18+0x88], R7 ;  /* 0x0000880712007388 */ /* 0x0043e40000000800 */
.L_x_16:
[----:B------:R-:W-:Y:S05]  /*0310*/  BSYNC.RECONVERGENT B0 ;  /* 0x0000000000007941 */ /* 0x000fea0003800200 */
.L_x_15:
[----:B------:R-:W-:Y:S04]  /*0320*/  BSSY.RECONVERGENT B0, `(.L_x_17) ;  /* 0x0000011000007945 */ /* 0x000fe80003800200 */
[----:B------:R-:W-:Y:S05]  /*0330*/  @P3 BRA `(.L_x_18) ;  /* 0x0000000000103947 */ /* 0x000fea0003800000 */
[----:B------:R-:W2:Y:S01]  /*0340*/  LDG.E R4, desc[UR4][R4.64+0x4] ;  /* 0x0000040404047981 */ /* 0x000ea2000c1e1900 */
[----:B------:R-:W-:-:S05]  /*0350*/  IMAD R17, R17, 0x4, R18 ;  /* 0x0000000411117824 */ /* 0x000fca00078e0212 */
[----:B--2---:R3:W-:Y:S01]  /*0360*/  STS [R17+0x8c], R4 ;  /* 0x00008c0411007388 */ /* 0x0047e20000000800 */
[----:B------:R-:W-:Y:S05]  /*0370*/  BRA `(.L_x_19) ;  /* 0x00000000002c7947 */ /* 0x000fea0003800000 */
.L_x_18:
[----:B------:R-:W-:-:S04]  /*0380*/  ISETP.NE.AND P2, PT, R9, R12, PT ;  /* 0x0000000c0900720c */ /* 0x000fc80003f45270 */
[----:B------:R-:W-:-:S04]  /*0390*/  ISETP.NE.OR P2, PT, R8, R23, P2 ;  /* 0x000000170800720c */ /* 0x000fc80001745670 */
[----:B------:R-:W-:-:S13]  /*03a0*/  ISETP.GE.OR P2, PT, R0, R3, P2 ;  /* 0x000000030000720c */ /* 0x000fda0001746670 */
[----:B------:R-:W-:Y:S05]  /*03b0*/  @P2 BRA `(.L_x_19) ;  /* 0x00000000001c2947 */ /* 0x000fea0003800000 */
[----:B------:R-:W-:-:S04]  /*03c0*/  IADD3 R5, P2, PT, R16, R2, RZ ;  /* 0x0000000210057210 */ /* 0x000fc80007f5e0ff */
[----:B------:R-:W-:Y:S02]  /*03d0*/  LEA.HI.X.SX32 R6, R2, R19, 0x1, P2 ;  /* 0x0000001302067211 */ /* 0x000fe400010f0eff */
[----:B------:R-:W-:-:S04]  /*03e0*/  LEA R4, P2, R5, UR6, 0x2 ;  /* 0x0000000605047c11 */ /* 0x000fc8000f8410ff */
[----:B------:R-:W-:-:S05]  /*03f0*/  LEA.HI.X R5, R5, UR7, R6, 0x2, P2 ;  /* 0x0000000705057c11 */ /* 0x000fca00090f1406 */
[----:B------:R-:W2:Y:S01]  /*0400*/  LDG.E R4, desc[UR4][R4.64+-0x8] ;  /* 0xfffff80404047981 */ /* 0x000ea2000c1e1900 */
[----:B------:R-:W-:-:S05]  /*0410*/  IMAD R17, R17, 0x4, R18 ;  /* 0x0000000411117824 */ /* 0x000fca00078e0212 */
[----:B--2---:R2:W-:Y:S02]  /*0420*/  STS [R17+0x8c], R4 ;  /* 0x00008c0411007388 */ /* 0x0045e40000000800 */
.L_x_19:
[----:B------:R-:W-:Y:S05]  /*0430*/  BSYNC.RECONVERGENT B0 ;  /* 0x0000000000007941 */ /* 0x000fea0003800200 */
.L_x_17:
[----:B------:R-:W-:Y:S01]  /*0440*/  ISETP.NE.AND P2, PT, R0, RZ, PT ;  /* 0x000000ff0000720c */ /* 0x000fe20003f45270 */
[----:B------:R-:W-:Y:S03]  /*0450*/  BSSY.RECONVERGENT B0, `(.L_x_20) ;  /* 0x0000014000007945 */ /* 0x000fe60003800200 */
[----:B------:R-:W-:-:S04]  /*0460*/  ISETP.NE.OR P3, PT, R13, RZ, !P2 ;  /* 0x000000ff0d00720c */ /* 0x000fc80005765670 */
[----:B------:R-:W-:-:S13]  /*0470*/  ISETP.GE.OR P3, PT, R9, R2, P3 ;  /* 0x000000020900720c */ /* 0x000fda0001f66670 */
[----:B------:R-:W-:Y:S05]  /*0480*/  @P3 BRA `(.L_x_21) ;  /* 0x00000000001c3947 */ /* 0x000fea0003800000 */
[----:B--23--:R-:W2:Y:S01]  /*0490*/  LDC.64 R4, c[0x0][0x380] ;  /* 0x0000e000ff047b82 */ /* 0x00cea20000000a00 */
[----:B01----:R-:W-:-:S05]  /*04a0*/  IADD3 R7, PT, PT, R9, -R2, R16 ;  /* 0x8000000209077210 */ /* 0x003fca0007ffe010 */
[----:B--2---:R-:W-:-:S06]  /*04b0*/  IMAD.WIDE R4, R7, 0x4, R4 ;  /* 0x0000000407047825 */ /* 0x004fcc00078e0204 */
[----:B------:R-:W2:Y:S01]  /*04c0*/  LDG.E R4, desc[UR4][R4.64] ;  /* 0x0000000404047981 */ /* 0x000ea2000c1e1900 */
[----:B------:R-:W-:-:S05]  /*04d0*/  IMAD R7, R8, 0x4, R15 ;  /* 0x0000000408077824 */ /* 0x000fca00078e020f */
[----:B--2---:R0:W-:Y:S01]  /*04e0*/  STS [R7+0x4], R4 ;  /* 0x0000040407007388 */ /* 0x0041e20000000800 */
[----:B------:R-:W-:Y:S05]  /*04f0*/  BRA `(.L_x_22) ;  /* 0x0000000000247947 */ /* 0x000fea0003800000 */
.L_x_21:
[----:B------:R-:W-:-:S04]  /*0500*/  LOP3.LUT P3, RZ, R13, R0, RZ, 0xfc, !PT ;  /* 0x000000000dff7212 */ /* 0x000fc8000786fcff */
[----:B------:R-:W-:-:S13]  /*0510*/  ISETP.GE.OR P3, PT, R9, R2, P3 ;  /* 0x000000020900720c */ /* 0x000fda0001f66670 */
[----:B------:R-:W-:Y:S05]  /*0520*/  @P3 BRA `(.L_x_22) ;  /* 0x0000000000183947 */ /* 0x000fea0003800000 */
[----:B--23--:R-:W2:Y:S01]  /*0530*/  LDC.64 R4, c[0x0][0x380] ;  /* 0x0000e000ff047b82 */ /* 0x00cea20000000a00 */
[----:B01----:R-:W-:-:S04]  /*0540*/  IMAD.IADD R7, R9, 0x1, R2 ;  /* 0x0000000109077824 */ /* 0x003fc800078e0202 */
[----:B--2---:R-:W-:-:S06]  /*0550*/  IMAD.WIDE R4, R7, 0x4, R4 ;  /* 0x0000000407047825 */ /* 0x004fcc00078e0204 */
[----:B------:R-:W2:Y:S01]  /*0560*/  LDG.E R4, desc[UR4][R4.64] ;  /* 0x0000000404047981 */ /* 0x000ea2000c1e1900 */
[----:B------:R-:W-:-:S05]  /*0570*/  IMAD R7, R8, 0x4, R15 ;  /* 0x0000000408077824 */ /* 0x000fca00078e020f */
[----:B--2---:R4:W-:Y:S02]  /*0580*/  STS [R7+0x4], R4 ;  /* 0x0000040407007388 */ /* 0x0049e40000000800 */
.L_x_22:
[----:B------:R-:W-:Y:S05]  /*0590*/  BSYNC.RECONVERGENT B0 ;  /* 0x0000000000007941 */ /* 0x000fea0003800200 */
.L_x_20:
[----:B------:R-:W-:Y:S01]  /*05a0*/  VIADD R5, R3, 0xffffffff ;  /* 0xffffffff03057836 */ /* 0x000fe20000000000 */
[----:B------:R-:W-:Y:S01]  /*05b0*/  ISETP.GE.AND P3, PT, R9, R2, PT ;  /* 0x000000020900720c */ /* 0x000fe20003f66270 */
[----:B0-234-:R-:W-:Y:S01]  /*05c0*/  VIADD R4, R10, 0xffffffff ;  /* 0xffffffff0a047836 */ /* 0x01dfe20000000000 */
[----:B------:R-:W-:Y:S02]  /*05d0*/  BSSY.RECONVERGENT B0, `(.L_x_23) ;  /* 0x0000018000007945 */ /* 0x000fe40003800200 */
[----:B------:R-:W-:-:S04]  /*05e0*/  ISETP.GE.OR P3, PT, R0, R5, P3 ;  /* 0x000000050000720c */ /* 0x000fc80001f66670 */
[----:B------:R-:W-:-:S13]  /*05f0*/  ISETP.NE.OR P3, PT, R13, R4, P3 ;  /* 0x000000040d00720c */ /* 0x000fda0001f65670 */
[----:B------:R-:W-:Y:S05]  /*0600*/  @P3 BRA `(.L_x_24) ;  /* 0x0000000000203947 */ /* 0x000fea0003800000 */
[----:B-1----:R-:W0:Y:S01]  /*0610*/  LDC.64 R6, c[0x0][0x380] ;  /* 0x0000e000ff067b82 */ /* 0x002e220000000a00 */
[----:B------:R-:W-:-:S04]  /*0620*/  IMAD.IADD R3, R11, 0x1, R2 ;  /* 0x000000010b037824 */ /* 0x000fc800078e0202 */
[----:B0-----:R-:W-:-:S06]  /*0630*/  IMAD.WIDE R2, R3, 0x4, R6 ;  /* 0x0000000403027825 */ /* 0x001fcc00078e0206 */
[----:B------:R-:W2:Y:S01]  /*0640*/  LDG.E R2, desc[UR4][R2.64] ;  /* 0x0000000402027981 */ /* 0x000ea2000c1e1900 */
[----:B------:R-:W-:-:S04]  /*0650*/  IMAD R15, R10, 0x88, R15 ;  /* 0x000000880a0f7824 */ /* 0x000fc800078e020f */
[----:B------:R-:W-:-:S05]  /*0660*/  IMAD R15, R8, 0x4, R15 ;  /* 0x00000004080f7824 */ /* 0x000fca00078e020f */
[----:B--2---:R2:W-:Y:S01]  /*0670*/  STS [R15+0x8c], R2 ;  /* 0x00008c020f007388 */ /* 0x0045e20000000800 */
[----:B------:R-:W-:Y:S05]  /*0680*/  BRA `(.L_x_25) ;  /* 0x0000000000307947 */ /* 0x000fea0003800000 */
.L_x_24:
[----:B------:R-:W-:-:S04]  /*0690*/  ISETP.NE.AND P3, PT, R0, R5, PT ;  /* 0x000000050000720c */ /* 0x000fc80003f65270 */
[----:B------:R-:W-:-:S04]  /*06a0*/  ISETP.NE.OR P3, PT, R13, R4, P3 ;  /* 0x000000040d00720c */ /* 0x000fc80001f65670 */
[----:B------:R-:W-:-:S13]  /*06b0*/  ISETP.GE.OR P3, PT, R9, R2, P3 ;  /* 0x000000020900720c */ /* 0x000fda0001f66670 */
[----:B------:R-:W-:Y:S05]  /*06c0*/  @P3 BRA `(.L_x_25) ;  /* 0x0000000000203947 */ /* 0x000fea0003800000 */
[----:B-1----:R-:W0:Y:S01]  /*06d0*/  LDC.64 R6, c[0x0][0x380] ;  /* 0x0000e000ff067b82 */ /* 0x002e220000000a00 */
[----:B------:R-:W-:-:S04]  /*06e0*/  VIADD R3, R3, 0xfffffffe ;  /* 0xfffffffe03037836 */ /* 0x000fc80000000000 */
[----:B------:R-:W-:-:S04]  /*06f0*/  IMAD R3, R3, R2, R9 ;  /* 0x0000000203037224 */ /* 0x000fc800078e0209 */
[----:B0-----:R-:W-:-:S06]  /*0700*/  IMAD.WIDE R2, R3, 0x4, R6 ;  /* 0x0000000403027825 */ /* 0x001fcc00078e0206 */
[----:B------:R-:W2:Y:S01]  /*0710*/  LDG.E R2, desc[UR4][R2.64] ;  /* 0x0000000402027981 */ /* 0x000ea2000c1e1900 */
[----:B------:R-:W-:-:S04]  /*0720*/  IMAD R15, R10, 0x88, R15 ;  /* 0x000000880a0f7824 */ /* 0x000fc800078e020f */
[----:B------:R-:W-:-:S05]  /*0730*/  IMAD R15, R8, 0x4, R15 ;  /* 0x00000004080f7824 */ /* 0x000fca00078e020f */
[----:B--2---:R0:W-:Y:S02]  /*0740*/  STS [R15+0x8c], R2 ;  /* 0x00008c020f007388 */ /* 0x0041e40000000800 */
.L_x_25:
[----:B------:R-:W-:Y:S05]  /*0750*/  BSYNC.RECONVERGENT B0 ;  /* 0x0000000000007941 */ /* 0x000fea0003800200 */
.L_x_23:
[----:B------:R-:W-:Y:S06]  /*0760*/  BAR.SYNC.DEFER_BLOCKING 0x0 ;  /* 0x0000000000007b1d */ /* 0x000fec0000010000 */
[----:B------:R-:W-:Y:S05]  /*0770*/  @!P1 EXIT ;  /* 0x000000000000994d */ /* 0x000fea0003800000 */
[C---:B------:R-:W-:Y:S01]  /*0780*/  ISETP.GE.AND P1, PT, R9.reuse, R12, PT ;  /* 0x0000000c0900720c */ /* 0x040fe20003f26270 */
[----:B------:R-:W-:Y:S03]  /*0790*/  BSSY.RECONVERGENT B0, `(.L_x_26) ;  /* 0x0000056000007945 */ /* 0x000fe60003800200 */
[----:B------:R-:W-:-:S04]  /*07a0*/  ISETP.LT.OR P1, PT, R9, 0x1, P1 ;  /* 0x000000010900780c */ /* 0x000fc80000f21670 */
[----:B------:R-:W-:-:S04]  /*07b0*/  ISETP.EQ.OR P1, PT, R0, RZ, P1 ;  /* 0x000000ff0000720c */ /* 0x000fc80000f22670 */
[----:B------:R-:W-:-:S13]  /*07c0*/  ISETP.GE.OR P1, PT, R0, R5, P1 ;  /* 0x000000050000720c */ /* 0x000fda0000f26670 */
[----:B------:R-:W-:Y:S05]  /*07d0*/  @P1 BRA `(.L_x_27) ;  /* 0x0000000000281947 */ /* 0x000fea0003800000 */
[----:B------:R-:W-:Y:S04]  /*07e0*/  LDS R0, [R14+0x88] ;  /* 0x000088000e007984 */ /* 0x000fe80000000800 */
[----:B------:R-:W3:Y:S04]  /*07f0*/  LDS R3, [R14+0x90] ;  /* 0x000090000e037984 */ /* 0x000ee80000000800 */
[----:B------:R-:W4:Y:S04]  /*0800*/  LDS R5, [R14+0x4] ;  /* 0x000004000e057984 */ /* 0x000f280000000800 */
[----:B-1----:R-:W1:Y:S04]  /*0810*/  LDS R7, [R14+0x114] ;  /* 0x000114000e077984 */ /* 0x002e680000000800 */
[----:B------:R-:W5:Y:S01]  /*0820*/  LDS R9, [R14+0x8c] ;  /* 0x00008c000e097984 */ /* 0x000f620000000800 */
[----:B---3--:R-:W-:-:S04]  /*0830*/  FADD R0, R0, R3 ;  /* 0x0000000300007221 */ /* 0x008fc80000000000 */
[----:B----4-:R-:W-:-:S04]  /*0840*/  FADD R0, R0, R5 ;  /* 0x0000000500007221 */ /* 0x010fc80000000000 */
[----:B-1----:R-:W-:-:S04]  /*0850*/  FADD R0, R0, R7 ;  /* 0x0000000700007221 */ /* 0x002fc80000000000 */
[----:B-----5:R-:W-:Y:S01]  /*0860*/  FFMA R7, R9, -4, R0 ;  /* 0xc080000009077823 */ /* 0x020fe20000000000 */
[----:B------:R-:W-:Y:S06]  /*0870*/  BRA `(.L_x_28) ;  /* 0x00000004001c7947 */ /* 0x000fec0003800000 */
.L_x_27:
[----:B------:R-:W-:-:S04]  /*0880*/  ISETP.NE.OR P1, PT, R9, RZ, !P2 ;  /* 0x000000ff0900720c */ /* 0x000fc80005725670 */
[----:B------:R-:W-:-:S13]  /*0890*/  ISETP.GE.OR P1, PT, R0, R5, P1 ;  /* 0x000000050000720c */ /* 0x000fda0000f26670 */
[----:B0-2---:R-:W-:Y:S04]  /*08a0*/  @!P1 LDS R2, [R14+0x90] ;  /* 0x000090000e029984 */ /* 0x005fe80000000800 */
[----:B------:R-:W0:Y:S04]  /*08b0*/  @!P1 LDS R3, [R14+0x4] ;  /* 0x000004000e039984 */ /* 0x000e280000000800 */
[----:B-1----:R-:W1:Y:S04]  /*08c0*/  @!P1 LDS R7, [R14+0x114] ;  /* 0x000114000e079984 */ /* 0x002e680000000800 */
[----:B------:R-:W2:Y:S01]  /*08d0*/  @!P1 LDS R13, [R14+0x8c] ;  /* 0x00008c000e0d9984 */ /* 0x000ea20000000800 */
[----:B0-----:R-:W-:-:S04]  /*08e0*/  @!P1 FFMA R2, R2, 2, R3 ;  /* 0x4000000002029823 */ /* 0x001fc80000000003 */
[----:B-1----:R-:W-:-:S04]  /*08f0*/  @!P1 FADD R2, R7, R2 ;  /* 0x0000000207029221 */ /* 0x002fc80000000000 */
[----:B--2---:R-:W-:Y:S01]  /*0900*/  @!P1 FFMA R7, R13, -4, R2 ;  /* 0xc08000000d079823 */ /* 0x004fe20000000002 */
[----:B------:R-:W-:Y:S06]  /*0910*/  @!P1 BRA `(.L_x_28) ;  /* 0x0000000000f49947 */ /* 0x000fec0003800000 */
[----:B------:R-:W-:-:S04]  /*0920*/  ISETP.NE.OR P2, PT, R9, R12, !P2 ;  /* 0x0000000c0900720c */ /* 0x000fc80005745670 */
[----:B------:R-:W-:-:S13]  /*0930*/  ISETP.GE.OR P2, PT, R0, R5, P2 ;  /* 0x000000050000720c */ /* 0x000fda0001746670 */
[----:B------:R-:W-:Y:S04]  /*0940*/  @!P2 LDS R2, [R14+0x88] ;  /* 0x000088000e02a984 */ /* 0x000fe80000000800 */
[----:B------:R-:W0:Y:S04]  /*0950*/  @!P2 LDS R3, [R14+0x4] ;  /* 0x000004000e03a984 */ /* 0x000e280000000800 */
[----:B------:R-:W1:Y:S04]  /*0960*/  @!P2 LDS R7, [R14+0x114] ;  /* 0x000114000e07a984 */ /* 0x000e680000000800 */
[----:B------:R-:W2:Y:S01]  /*0970*/  @!P2 LDS R13, [R14+0x8c] ;  /* 0x00008c000e0da984 */ /* 0x000ea20000000800 */
[----:B0-----:R-:W-:-:S04]  /*0980*/  @!P2 FADD R2, R2, R3 ;  /* 0x000000030202a221 */ /* 0x001fc80000000000 */
[----:B-1----:R-:W-:-:S04]  /*0990*/  @!P2 FADD R2, R7, R2 ;  /* 0x000000020702a221 */ /* 0x002fc80000000000 */
[----:B--2---:R-:W-:Y:S01]  /*09a0*/  @!P2 FFMA R7, R13, -4, R2 ;  /* 0xc08000000d07a823 */ /* 0x004fe20000000002 */
[----:B------:R-:W-:Y:S06]  /*09b0*/  @!P2 BRA `(.L_x_28) ;  /* 0x0000000000cca947 */ /* 0x000fec0003800000 */
[----:B------:R-:W-:-:S04]  /*09c0*/  ISETP.NE.AND P1, PT, R0, R5, PT ;  /* 0x000000050000720c */ /* 0x000fc80003f25270 */
[----:B------:R-:W-:-:S04]  /*09d0*/  ISETP.LT.OR P2, PT, R9, 0x1, P1 ;  /* 0x000000010900780c */ /* 0x000fc80000f41670 */
        /* <DEDUP_REMOVED lines=9> */
[----:B------:R-:W-:-:S04]  /*0a70*/  ISETP.NE.OR P0, PT, R0, RZ, !P0 ;  /* 0x000000ff0000720c */ /* 0x000fc80004705670 */
        /* <DEDUP_REMOVED lines=9> */
[----:B------:R-:W-:-:S13]  /*0b10*/  LOP3.LUT P0, RZ, R9, R0, RZ, 0xfc, !PT ;  /* 0x0000000009ff7212 */ /* 0x000fda000780fcff */
[----:B------:R-:W0:Y:S04]  /*0b20*/  @!P0 LDS R2, [R14+0x114] ;  /* 0x000114000e028984 */ /* 0x000e280000000800 */
[----:B------:R-:W1:Y:S04]  /*0b30*/  @!P0 LDS R3, [R14+0x90] ;  /* 0x000090000e038984 */ /* 0x000e680000000800 */
[----:B------:R-:W2:Y:S01]  /*0b40*/  @!P0 LDS R7, [R14+0x8c] ;  /* 0x00008c000e078984 */ /* 0x000ea20000000800 */
[----:B0-----:R-:W-:-:S04]  /*0b50*/  @!P0 FADD R2, R2, R2 ;  /* 0x0000000202028221 */ /* 0x001fc80000000000 */
[----:B-1----:R-:W-:-:S04]  /*0b60*/  @!P0 FFMA R2, R3, 2, R2 ;  /* 0x4000000003028823 */ /* 0x002fc80000000002 */
[----:B--2---:R-:W-:Y:S01]  /*0b70*/  @!P0 FFMA R7, R7, -4, R2 ;  /* 0xc080000007078823 */ /* 0x004fe20000000002 */
[----:B------:R-:W-:Y:S06]  /*0b80*/  @!P0 BRA `(.L_x_28) ;  /* 0x0000000000588947 */ /* 0x000fec0003800000 */
[----:B------:R-:W-:-:S13]  /*0b90*/  ISETP.NE.OR P0, PT, R9, RZ, P1 ;  /* 0x000000ff0900720c */ /* 0x000fda0000f05670 */
[----:B------:R-:W-:Y:S04]  /*0ba0*/  @!P0 LDS R2, [R14+0x90] ;  /* 0x000090000e028984 */ /* 0x000fe80000000800 */
[----:B------:R-:W0:Y:S04]  /*0bb0*/  @!P0 LDS R3, [R14+0x4] ;  /* 0x000004000e038984 */ /* 0x000e280000000800 */
[----:B------:R-:W1:Y:S01]  /*0bc0*/  @!P0 LDS R7, [R14+0x8c] ;  /* 0x00008c000e078984 */ /* 0x000e620000000800 */
[----:B0-----:R-:W-:-:S04]  /*0bd0*/  @!P0 FFMA R2, R2, 2, R3 ;  /* 0x4000000002028823 */ /* 0x001fc80000000003 */
[----:B-1----:R-:W-:Y:S01]  /*0be0*/  @!P0 FFMA R7, R7, -4, R2 ;  /* 0xc080000007078823 */ /* 0x002fe20000000002 */
[----:B------:R-:W-:Y:S06]  /*0bf0*/  @!P0 BRA `(.L_x_28) ;  /* 0x00000000003c8947 */ /* 0x000fec0003800000 */
[----:B------:R-:W-:-:S04]  /*0c00*/  ISETP.NE.AND P0, PT, R9, R12, PT ;  /* 0x0000000c0900720c */ /* 0x000fc80003f05270 */
[----:B------:R-:W-:-:S13]  /*0c10*/  ISETP.NE.OR P0, PT, R0, RZ, P0 ;  /* 0x000000ff0000720c */ /* 0x000fda0000705670 */
[----:B------:R-:W-:Y:S04]  /*0c20*/  @!P0 LDS R7, [R14+0x88] ;  /* 0x000088000e078984 */ /* 0x000fe80000000800 */
[----:B------:R-:W0:Y:S04]  /*0c30*/  @!P0 LDS R0, [R14+0x114] ;  /* 0x000114000e008984 */ /* 0x000e280000000800 */
[----:B------:R-:W1:Y:S01]  /*0c40*/  @!P0 LDS R2, [R14+0x8c] ;  /* 0x00008c000e028984 */ /* 0x000e620000000800 */
[----:B0-----:R-:W-:-:S04]  /*0c50*/  @!P0 FFMA R7, R0, 2, R7 ;  /* 0x4000000000078823 */ /* 0x001fc80000000007 */
[----:B-1----:R-:W-:Y:S01]  /*0c60*/  @!P0 FFMA R7, R2, -4, R7 ;  /* 0xc080000002078823 */ /* 0x002fe20000000007 */
[----:B------:R-:W-:Y:S06]  /*0c70*/  @!P0 BRA `(.L_x_28) ;  /* 0x00000000001c8947 */ /* 0x000fec0003800000 */
[----:B------:R-:W-:Y:S01]  /*0c80*/  ISETP.NE.OR P1, PT, R9, R12, P1 ;  /* 0x0000000c0900720c */ /* 0x000fe20000f25670 */
[----:B------:R-:W-:-:S12]  /*0c90*/  IMAD.MOV.U32 R7, RZ, RZ, RZ ;  /* 0x000000ffff077224 */ /* 0x000fd800078e00ff */
[----:B------:R-:W-:Y:S04]  /*0ca0*/  @!P1 LDS R0, [R14+0x88] ;  /* 0x000088000e009984 */ /* 0x000fe80000000800 */
[----:B------:R-:W0:Y:S04]  /*0cb0*/  @!P1 LDS R3, [R14+0x4] ;  /* 0x000004000e039984 */ /* 0x000e280000000800 */
[----:B------:R-:W1:Y:S01]  /*0cc0*/  @!P1 LDS R5, [R14+0x8c] ;  /* 0x00008c000e059984 */ /* 0x000e620000000800 */
[----:B0-----:R-:W-:-:S04]  /*0cd0*/  @!P1 FADD R0, R0, R3 ;  /* 0x0000000300009221 */ /* 0x001fc80000000000 */
[----:B-1----:R-:W-:-:S07]  /*0ce0*/  @!P1 FFMA R7, R5, -4, R0 ;  /* 0xc080000005079823 */ /* 0x002fce0000000000 */
.L_x_28:
[----:B------:R-:W-:Y:S05]  /*0cf0*/  BSYNC.RECONVERGENT B0 ;  /* 0x0000000000007941 */ /* 0x000fea0003800200 */
.L_x_26:
[----:B0-2---:R-:W0:Y:S02]  /*0d00*/  LDC.64 R2, c[0x0][0x388] ;  /* 0x0000e200ff027b82 */ /* 0x005e240000000a00 */
[----:B0-----:R-:W-:-:S05]  /*0d10*/  IMAD.WIDE R2, R11, 0x4, R2 ;  /* 0x000000040b027825 */ /* 0x001fca00078e0202 */
[----:B------:R-:W-:Y:S01]  /*0d20*/  STG.E desc[UR4][R2.64], R7 ;  /* 0x0000000702007986 */ /* 0x000fe2000c101904 */
[----:B------:R-:W-:Y:S05]  /*0d30*/  EXIT ;  /* 0x000000000000794d */ /* 0x000fea0003800000 */
.L_x_29:
        /* <DEDUP_REMOVED lines=12> */
.L_x_32:


//--------------------- .nv.shared.reserved.0     --------------------------
	.section	.nv.shared.reserved.0,"aw",@nobits
	.weak		__nv_reservedSMEM_offset_0_alias
	.size		__nv_reservedSMEM_offset_0_alias, 0, 64
	.other		__nv_reservedSMEM_offset_0_alias,@"STO_CUDA_RESERVED_SHARED STV_DEFAULT"
__nv_reservedSMEM_offset_0_alias:
	.zero		0
	.zero		64


//--------------------- .nv.shared._Z15laplacianKernelPfS_ii --------------------------
	.section	.nv.shared._Z15laplacianKernelPfS_ii,"aw",@nobits
	.sectionflags	@""
	.align	4
.nv.shared._Z15laplacianKernelPfS_ii:
	.zero		2384


//--------------------- .nv.constant0._Z12updateKernelPfS_S_S_S_ffffffii --------------------------
	.section	.nv.constant0._Z12updateKernelPfS_S_S_S_ffffffii,"a",@progbits
	.sectionflags	@""
	.align	4
.nv.constant0._Z12updateKernelPfS_S_S_S_ffffffii:
	.zero		968


//--------------------- .nv.constant0._Z15laplacianKernelPfS_ii --------------------------
	.section	.nv.constant0._Z15laplacianKernelPfS_ii,"a",@progbits
	.sectionflags	@""
	.align	4
.nv.constant0._Z15laplacianKernelPfS_ii:
	.zero		920


//--------------------- SYMBOLS --------------------------

	.type		.nv.reservedSmem.offset0,@object
	.size		.nv.reservedSmem.offset0,0x4
	.type		.nv.reservedSmem.cap,@object
	.size		.nv.reservedSmem.cap,0x4
